	.target	sm_100a

	.elftype	@"ET_EXEC"


//--------------------- .note.nv.tkinfo           --------------------------
	.section	.note.nv.tkinfo,"",@"SHT_NOTE"
	.sectionflags	@"SHF_NOTE_NV_TKINFO"
	.tkinfo
        /*0018*/ 	.word	0x00000002
        /*0030*/ 	.string	""
        /*0030*/ 	.string	"ptxas"
        /*0030*/ 	.string	"Cuda compilation tools, release 13.0, V13.0.88"
        /*0030*/ 	.string	"Build cuda_13.0.r13.0/compiler.36424714_0"
        /*0030*/ 	.string	"-arch sm_100a -m 64 "



//--------------------- .note.nv.cuinfo           --------------------------
	.section	.note.nv.cuinfo,"",@"SHT_NOTE"
	.sectionflags	@"SHF_NOTE_NV_CUINFO"
        /*0018*/ 	.short	0x0002
        /*001a*/ 	.short	0x0064
        /*001c*/ 	.short	0x0082
	.zero		2


//--------------------- .nv.info                  --------------------------
	.section	.nv.info,"",@"SHT_CUDA_INFO"
	.align	4


	//----- nvinfo : EIATTR_REGCOUNT
	.align		4
        /*0000*/ 	.byte	0x04, 0x2f
        /*0002*/ 	.short	(.L_12 - .L_11)
	.align		4
.L_11:
        /*0004*/ 	.word	index@(_ZN7cutlass13device_kernelIN5flash19enable_sm80_to_sm89INS1_16FlashAttnFwdSm80INS1_25CollectiveMainloopFwdSm80ILi4ELi1ELb0EN4cute5tupleIJNS5_1CILi128EEENS7_ILi112EEENS7_ILi64EEEEEELi64ENS_6half_tEfNS_4arch4Sm80ELb1ELb0ELb0ELb1ELb0ELb1ELb1ELb0EEENS1_21CollectiveEpilogueFwdINS6_IJS8_SA_S9_EEENS6_IJNS7_ILi1EEESI_SI_EEESC_SE_Li128ELb1ELb1ELb0ELb0EEENS1_19SingleTileSchedulerILb1ELb0ELb1ELi128EEEEEEEEEvNT_6ParamsE)
        /*0008*/ 	.word	0x00000004


	//----- nvinfo : EIATTR_FRAME_SIZE
	.align		4
.L_12:
        /*000c*/ 	.byte	0x04, 0x11
        /*000e*/ 	.short	(.L_14 - .L_13)
	.align		4
.L_13:
        /*0010*/ 	.word	index@(_ZN7cutlass13device_kernelIN5flash19enable_sm80_to_sm89INS1_16FlashAttnFwdSm80INS1_25CollectiveMainloopFwdSm80ILi4ELi1ELb0EN4cute5tupleIJNS5_1CILi128EEENS7_ILi112EEENS7_ILi64EEEEEELi64ENS_6half_tEfNS_4arch4Sm80ELb1ELb0ELb0ELb1ELb0ELb1ELb1ELb0EEENS1_21CollectiveEpilogueFwdINS6_IJS8_SA_S9_EEENS6_IJNS7_ILi1EEESI_SI_EEESC_SE_Li128ELb1ELb1ELb0ELb0EEENS1_19SingleTileSchedulerILb1ELb0ELb1ELi128EEEEEEEEEvNT_6ParamsE)
        /*0014*/ 	.word	0x00000000


	//----- nvinfo : EIATTR_REGCOUNT
	.align		4
.L_14:
        /*0018*/ 	.byte	0x04, 0x2f
        /*001a*/ 	.short	(.L_16 - .L_15)
	.align		4
.L_15:
        /*001c*/ 	.word	index@(_ZN7cutlass13device_kernelIN5flash19enable_sm80_to_sm89INS1_16FlashAttnFwdSm80INS1_25CollectiveMainloopFwdSm80ILi4ELi1ELb0EN4cute5tupleIJNS5_1CILi128EEENS7_ILi112EEENS7_ILi64EEEEEELi64ENS_6half_tEfNS_4arch4Sm80ELb1ELb0ELb0ELb1ELb0ELb0ELb1ELb0EEENS1_21CollectiveEpilogueFwdINS6_IJS8_SA_S9_EEENS6_IJNS7_ILi1EEESI_SI_EEESC_SE_Li128ELb1ELb1ELb0ELb0EEENS1_19SingleTileSchedulerILb1ELb0ELb1ELi128EEEEEEEEEvNT_6ParamsE)
        /*0020*/ 	.word	0x00000004


	//----- nvinfo : EIATTR_FRAME_SIZE
	.align		4
.L_16:
        /*0024*/ 	.byte	0x04, 0x11
        /*0026*/ 	.short	(.L_18 - .L_17)
	.align		4
.L_17:
        /*0028*/ 	.word	index@(_ZN7cutlass13device_kernelIN5flash19enable_sm80_to_sm89INS1_16FlashAttnFwdSm80INS1_25CollectiveMainloopFwdSm80ILi4ELi1ELb0EN4cute5tupleIJNS5_1CILi128EEENS7_ILi112EEENS7_ILi64EEEEEELi64ENS_6half_tEfNS_4arch4Sm80ELb1ELb0ELb0ELb1ELb0ELb0ELb1ELb0EEENS1_21CollectiveEpilogueFwdINS6_IJS8_SA_S9_EEENS6_IJNS7_ILi1EEESI_SI_EEESC_SE_Li128ELb1ELb1ELb0ELb0EEENS1_19SingleTileSchedulerILb1ELb0ELb1ELi128EEEEEEEEEvNT_6ParamsE)
        /*002c*/ 	.word	0x00000000


	//----- nvinfo : EIATTR_REGCOUNT
	.align		4
.L_18:
        /*0030*/ 	.byte	0x04, 0x2f
        /*0032*/ 	.short	(.L_20 - .L_19)
	.align		4
.L_19:
        /*0034*/ 	.word	index@(_ZN7cutlass13device_kernelIN5flash19enable_sm80_to_sm89INS1_16FlashAttnFwdSm80INS1_25CollectiveMainloopFwdSm80ILi4ELi1ELb0EN4cute5tupleIJNS5_1CILi128EEENS7_ILi112EEENS7_ILi64EEEEEELi64ENS_6half_tEfNS_4arch4Sm80ELb1ELb0ELb0ELb0ELb0ELb0ELb1ELb0EEENS1_21CollectiveEpilogueFwdINS6_IJS8_SA_S9_EEENS6_IJNS7_ILi1EEESI_SI_EEESC_SE_Li128ELb0ELb1ELb0ELb0EEENS1_30DynamicPersistentTileSchedulerILi128ELi128ELb0ELb1ELb0EEEEEEEEEvNT_6ParamsE)
        /*0038*/ 	.word	0x00000004


	//----- nvinfo : EIATTR_FRAME_SIZE
	.align		4
.L_20:
        /*003c*/ 	.byte	0x04, 0x11
        /*003e*/ 	.short	(.L_22 - .L_21)
	.align		4
.L_21:
        /*0040*/ 	.word	index@(_ZN7cutlass13device_kernelIN5flash19enable_sm80_to_sm89INS1_16FlashAttnFwdSm80INS1_25CollectiveMainloopFwdSm80ILi4ELi1ELb0EN4cute5tupleIJNS5_1CILi128EEENS7_ILi112EEENS7_ILi64EEEEEELi64ENS_6half_tEfNS_4arch4Sm80ELb1ELb0ELb0ELb0ELb0ELb0ELb1ELb0EEENS1_21CollectiveEpilogueFwdINS6_IJS8_SA_S9_EEENS6_IJNS7_ILi1EEESI_SI_EEESC_SE_Li128ELb0ELb1ELb0ELb0EEENS1_30DynamicPersistentTileSchedulerILi128ELi128ELb0ELb1ELb0EEEEEEEEEvNT_6ParamsE)
        /*0044*/ 	.word	0x00000000


	//----- nvinfo : EIATTR_REGCOUNT
	.align		4
.L_22:
        /*0048*/ 	.byte	0x04, 0x2f
        /*004a*/ 	.short	(.L_24 - .L_23)
	.align		4
.L_23:
        /*004c*/ 	.word	index@(_ZN7cutlass13device_kernelIN5flash19enable_sm80_to_sm89INS1_16FlashAttnFwdSm80INS1_25CollectiveMainloopFwdSm80ILi4ELi1ELb0EN4cute5tupleIJNS5_1CILi128EEENS7_ILi96EEENS7_ILi64EEEEEELi64ENS_6half_tEfNS_4arch4Sm80ELb0ELb1ELb0ELb1ELb0ELb1ELb1ELb0EEENS1_21CollectiveEpilogueFwdINS6_IJS8_SA_S9_EEENS6_IJNS7_ILi1EEESI_SI_EEESC_SE_Li128ELb1ELb1ELb0ELb0EEENS1_19SingleTileSchedulerILb1ELb0ELb1ELi128EEEEEEEEEvNT_6ParamsE)
        /*0050*/ 	.word	0x00000004


	//----- nvinfo : EIATTR_FRAME_SIZE
	.align		4
.L_24:
        /*0054*/ 	.byte	0x04, 0x11
        /*0056*/ 	.short	(.L_26 - .L_25)
	.align		4
.L_25:
        /*0058*/ 	.word	index@(_ZN7cutlass13device_kernelIN5flash19enable_sm80_to_sm89INS1_16FlashAttnFwdSm80INS1_25CollectiveMainloopFwdSm80ILi4ELi1ELb0EN4cute5tupleIJNS5_1CILi128EEENS7_ILi96EEENS7_ILi64EEEEEELi64ENS_6half_tEfNS_4arch4Sm80ELb0ELb1ELb0ELb1ELb0ELb1ELb1ELb0EEENS1_21CollectiveEpilogueFwdINS6_IJS8_SA_S9_EEENS6_IJNS7_ILi1EEESI_SI_EEESC_SE_Li128ELb1ELb1ELb0ELb0EEENS1_19SingleTileSchedulerILb1ELb0ELb1ELi128EEEEEEEEEvNT_6ParamsE)
        /*005c*/ 	.word	0x00000000


	//----- nvinfo : EIATTR_REGCOUNT
	.align		4
.L_26:
        /*0060*/ 	.byte	0x04, 0x2f
        /*0062*/ 	.short	(.L_28 - .L_27)
	.align		4
.L_27:
        /*0064*/ 	.word	index@(_ZN7cutlass13device_kernelIN5flash19enable_sm80_to_sm89INS1_16FlashAttnFwdSm80INS1_25CollectiveMainloopFwdSm80ILi4ELi1ELb0EN4cute5tupleIJNS5_1CILi128EEENS7_ILi96EEENS7_ILi64EEEEEELi64ENS_6half_tEfNS_4arch4Sm80ELb0ELb1ELb0ELb1ELb0ELb0ELb1ELb0EEENS1_21CollectiveEpilogueFwdINS6_IJS8_SA_S9_EEENS6_IJNS7_ILi1EEESI_SI_EEESC_SE_Li128ELb1ELb1ELb0ELb0EEENS1_19SingleTileSchedulerILb1ELb0ELb1ELi128EEEEEEEEEvNT_6ParamsE)
        /*0068*/ 	.word	0x00000004


	//----- nvinfo : EIATTR_FRAME_SIZE
	.align		4
.L_28:
        /*006c*/ 	.byte	0x04, 0x11
        /*006e*/ 	.short	(.L_30 - .L_29)
	.align		4
.L_29:
        /*0070*/ 	.word	index@(_ZN7cutlass13device_kernelIN5flash19enable_sm80_to_sm89INS1_16FlashAttnFwdSm80INS1_25CollectiveMainloopFwdSm80ILi4ELi1ELb0EN4cute5tupleIJNS5_1CILi128EEENS7_ILi96EEENS7_ILi64EEEEEELi64ENS_6half_tEfNS_4arch4Sm80ELb0ELb1ELb0ELb1ELb0ELb0ELb1ELb0EEENS1_21CollectiveEpilogueFwdINS6_IJS8_SA_S9_EEENS6_IJNS7_ILi1EEESI_SI_EEESC_SE_Li128ELb1ELb1ELb0ELb0EEENS1_19SingleTileSchedulerILb1ELb0ELb1ELi128EEEEEEEEEvNT_6ParamsE)
        /*0074*/ 	.word	0x00000000


	//----- nvinfo : EIATTR_REGCOUNT
	.align		4
.L_30:
        /*0078*/ 	.byte	0x04, 0x2f
        /*007a*/ 	.short	(.L_32 - .L_31)
	.align		4
.L_31:
        /*007c*/ 	.word	index@(_ZN7cutlass13device_kernelIN5flash19enable_sm80_to_sm89INS1_16FlashAttnFwdSm80INS1_25CollectiveMainloopFwdSm80ILi4ELi1ELb0EN4cute5tupleIJNS5_1CILi128EEENS7_ILi96EEENS7_ILi64EEEEEELi64ENS_6half_tEfNS_4arch4Sm80ELb0ELb1ELb0ELb0ELb0ELb0ELb1ELb0EEENS1_21CollectiveEpilogueFwdINS6_IJS8_SA_S9_EEENS6_IJNS7_ILi1EEESI_SI_EEESC_SE_Li128ELb0ELb1ELb0ELb0EEENS1_19SingleTileSchedulerILb0ELb0ELb1ELi128EEEEEEEEEvNT_6ParamsE)
        /*0080*/ 	.word	0x00000004


	//----- nvinfo : EIATTR_FRAME_SIZE
	.align		4
.L_32:
        /*0084*/ 	.byte	0x04, 0x11
        /*0086*/ 	.short	(.L_34 - .L_33)
	.align		4
.L_33:
        /*0088*/ 	.word	index@(_ZN7cutlass13device_kernelIN5flash19enable_sm80_to_sm89INS1_16FlashAttnFwdSm80INS1_25CollectiveMainloopFwdSm80ILi4ELi1ELb0EN4cute5tupleIJNS5_1CILi128EEENS7_ILi96EEENS7_ILi64EEEEEELi64ENS_6half_tEfNS_4arch4Sm80ELb0ELb1ELb0ELb0ELb0ELb0ELb1ELb0EEENS1_21CollectiveEpilogueFwdINS6_IJS8_SA_S9_EEENS6_IJNS7_ILi1EEESI_SI_EEESC_SE_Li128ELb0ELb1ELb0ELb0EEENS1_19SingleTileSchedulerILb0ELb0ELb1ELi128EEEEEEEEEvNT_6ParamsE)
        /*008c*/ 	.word	0x00000000


	//----- nvinfo : EIATTR_REGCOUNT
	.align		4
.L_34:
        /*0090*/ 	.byte	0x04, 0x2f
        /*0092*/ 	.short	(.L_36 - .L_35)
	.align		4
.L_35:
        /*0094*/ 	.word	index@(_ZN7cutlass13device_kernelIN5flash19enable_sm80_to_sm89INS1_16FlashAttnFwdSm80INS1_25CollectiveMainloopFwdSm80ILi4ELi1ELb0EN4cute5tupleIJNS5_1CILi128EEENS7_ILi112EEENS7_ILi64EEEEEELi64ENS_6half_tEfNS_4arch4Sm80ELb0ELb0ELb0ELb1ELb0ELb1ELb1ELb0EEENS1_21CollectiveEpilogueFwdINS6_IJS8_SA_S9_EEENS6_IJNS7_ILi1EEESI_SI_EEESC_SE_Li128ELb1ELb1ELb0ELb0EEENS1_19SingleTileSchedulerILb1ELb0ELb1ELi128EEEEEEEEEvNT_6ParamsE)
        /*0098*/ 	.word	0x00000004


	//----- nvinfo : EIATTR_FRAME_SIZE
	.align		4
.L_36:
        /*009c*/ 	.byte	0x04, 0x11
        /*009e*/ 	.short	(.L_38 - .L_37)
	.align		4
.L_37:
        /*00a0*/ 	.word	index@(_ZN7cutlass13device_kernelIN5flash19enable_sm80_to_sm89INS1_16FlashAttnFwdSm80INS1_25CollectiveMainloopFwdSm80ILi4ELi1ELb0EN4cute5tupleIJNS5_1CILi128EEENS7_ILi112EEENS7_ILi64EEEEEELi64ENS_6half_tEfNS_4arch4Sm80ELb0ELb0ELb0ELb1ELb0ELb1ELb1ELb0EEENS1_21CollectiveEpilogueFwdINS6_IJS8_SA_S9_EEENS6_IJNS7_ILi1EEESI_SI_EEESC_SE_Li128ELb1ELb1ELb0ELb0EEENS1_19SingleTileSchedulerILb1ELb0ELb1ELi128EEEEEEEEEvNT_6ParamsE)
        /*00a4*/ 	.word	0x00000000


	//----- nvinfo : EIATTR_REGCOUNT
	.align		4
.L_38:
        /*00a8*/ 	.byte	0x04, 0x2f
        /*00aa*/ 	.short	(.L_40 - .L_39)
	.align		4
.L_39:
        /*00ac*/ 	.word	index@(_ZN7cutlass13device_kernelIN5flash19enable_sm80_to_sm89INS1_16FlashAttnFwdSm80INS1_25CollectiveMainloopFwdSm80ILi4ELi1ELb0EN4cute5tupleIJNS5_1CILi128EEENS7_ILi112EEENS7_ILi64EEEEEELi64ENS_6half_tEfNS_4arch4Sm80ELb0ELb0ELb0ELb1ELb0ELb0ELb1ELb0EEENS1_21CollectiveEpilogueFwdINS6_IJS8_SA_S9_EEENS6_IJNS7_ILi1EEESI_SI_EEESC_SE_Li128ELb1ELb1ELb0ELb0EEENS1_19SingleTileSchedulerILb1ELb0ELb1ELi128EEEEEEEEEvNT_6ParamsE)
        /*00b0*/ 	.word	0x00000004


	//----- nvinfo : EIATTR_FRAME_SIZE
	.align		4
.L_40:
        /*00b4*/ 	.byte	0x04, 0x11
        /*00b6*/ 	.short	(.L_42 - .L_41)
	.align		4
.L_41:
        /*00b8*/ 	.word	index@(_ZN7cutlass13device_kernelIN5flash19enable_sm80_to_sm89INS1_16FlashAttnFwdSm80INS1_25CollectiveMainloopFwdSm80ILi4ELi1ELb0EN4cute5tupleIJNS5_1CILi128EEENS7_ILi112EEENS7_ILi64EEEEEELi64ENS_6half_tEfNS_4arch4Sm80ELb0ELb0ELb0ELb1ELb0ELb0ELb1ELb0EEENS1_21CollectiveEpilogueFwdINS6_IJS8_SA_S9_EEENS6_IJNS7_ILi1EEESI_SI_EEESC_SE_Li128ELb1ELb1ELb0ELb0EEENS1_19SingleTileSchedulerILb1ELb0ELb1ELi128EEEEEEEEEvNT_6ParamsE)
        /*00bc*/ 	.word	0x00000000


	//----- nvinfo : EIATTR_REGCOUNT
	.align		4
.L_42:
        /*00c0*/ 	.byte	0x04, 0x2f
        /*00c2*/ 	.short	(.L_44 - .L_43)
	.align		4
.L_43:
        /*00c4*/ 	.word	index@(_ZN7cutlass13device_kernelIN5flash19enable_sm80_to_sm89INS1_16FlashAttnFwdSm80INS1_25CollectiveMainloopFwdSm80ILi4ELi1ELb0EN4cute5tupleIJNS5_1CILi128EEENS7_ILi112EEENS7_ILi64EEEEEELi64ENS_6half_tEfNS_4arch4Sm80ELb0ELb0ELb0ELb0ELb0ELb0ELb1ELb0EEENS1_21CollectiveEpilogueFwdINS6_IJS8_SA_S9_EEENS6_IJNS7_ILi1EEESI_SI_EEESC_SE_Li128ELb0ELb1ELb0ELb0EEENS1_19SingleTileSchedulerILb0ELb0ELb1ELi128EEEEEEEEEvNT_6ParamsE)
        /*00c8*/ 	.word	0x00000004


	//----- nvinfo : EIATTR_FRAME_SIZE
	.align		4
.L_44:
        /*00cc*/ 	.byte	0x04, 0x11
        /*00ce*/ 	.short	(.L_46 - .L_45)
	.align		4
.L_45:
        /*00d0*/ 	.word	index@(_ZN7cutlass13device_kernelIN5flash19enable_sm80_to_sm89INS1_16FlashAttnFwdSm80INS1_25CollectiveMainloopFwdSm80ILi4ELi1ELb0EN4cute5tupleIJNS5_1CILi128EEENS7_ILi112EEENS7_ILi64EEEEEELi64ENS_6half_tEfNS_4arch4Sm80ELb0ELb0ELb0ELb0ELb0ELb0ELb1ELb0EEENS1_21CollectiveEpilogueFwdINS6_IJS8_SA_S9_EEENS6_IJNS7_ILi1EEESI_SI_EEESC_SE_Li128ELb0ELb1ELb0ELb0EEENS1_19SingleTileSchedulerILb0ELb0ELb1ELi128EEEEEEEEEvNT_6ParamsE)
        /*00d4*/ 	.word	0x00000000


	//----- nvinfo : EIATTR_MIN_STACK_SIZE
	.align		4
.L_46:
        /*00d8*/ 	.byte	0x04, 0x12
        /*00da*/ 	.short	(.L_48 - .L_47)
	.align		4
.L_47:
        /*00dc*/ 	.word	index@(_ZN7cutlass13device_kernelIN5flash19enable_sm80_to_sm89INS1_16FlashAttnFwdSm80INS1_25CollectiveMainloopFwdSm80ILi4ELi1ELb0EN4cute5tupleIJNS5_1CILi128EEENS7_ILi112EEENS7_ILi64EEEEEELi64ENS_6half_tEfNS_4arch4Sm80ELb0ELb0ELb0ELb0ELb0ELb0ELb1ELb0EEENS1_21CollectiveEpilogueFwdINS6_IJS8_SA_S9_EEENS6_IJNS7_ILi1EEESI_SI_EEESC_SE_Li128ELb0ELb1ELb0ELb0EEENS1_19SingleTileSchedulerILb0ELb0ELb1ELi128EEEEEEEEEvNT_6ParamsE)
        /*00e0*/ 	.word	0x00000000


	//----- nvinfo : EIATTR_MIN_STACK_SIZE
	.align		4
.L_48:
        /*00e4*/ 	.byte	0x04, 0x12
        /*00e6*/ 	.short	(.L_50 - .L_49)
	.align		4
.L_49:
        /*00e8*/ 	.word	index@(_ZN7cutlass13device_kernelIN5flash19enable_sm80_to_sm89INS1_16FlashAttnFwdSm80INS1_25CollectiveMainloopFwdSm80ILi4ELi1ELb0EN4cute5tupleIJNS5_1CILi128EEENS7_ILi112EEENS7_ILi64EEEEEELi64ENS_6half_tEfNS_4arch4Sm80ELb0ELb0ELb0ELb1ELb0ELb0ELb1ELb0EEENS1_21CollectiveEpilogueFwdINS6_IJS8_SA_S9_EEENS6_IJNS7_ILi1EEESI_SI_EEESC_SE_Li128ELb1ELb1ELb0ELb0EEENS1_19SingleTileSchedulerILb1ELb0ELb1ELi128EEEEEEEEEvNT_6ParamsE)
        /*00ec*/ 	.word	0x00000000


	//----- nvinfo : EIATTR_MIN_STACK_SIZE
	.align		4
.L_50:
        /*00f0*/ 	.byte	0x04, 0x12
        /*00f2*/ 	.short	(.L_52 - .L_51)
	.align		4
.L_51:
        /*00f4*/ 	.word	index@(_ZN7cutlass13device_kernelIN5flash19enable_sm80_to_sm89INS1_16FlashAttnFwdSm80INS1_25CollectiveMainloopFwdSm80ILi4ELi1ELb0EN4cute5tupleIJNS5_1CILi128EEENS7_ILi112EEENS7_ILi64EEEEEELi64ENS_6half_tEfNS_4arch4Sm80ELb0ELb0ELb0ELb1ELb0ELb1ELb1ELb0EEENS1_21CollectiveEpilogueFwdINS6_IJS8_SA_S9_EEENS6_IJNS7_ILi1EEESI_SI_EEESC_SE_Li128ELb1ELb1ELb0ELb0EEENS1_19SingleTileSchedulerILb1ELb0ELb1ELi128EEEEEEEEEvNT_6ParamsE)
        /*00f8*/ 	.word	0x00000000


	//----- nvinfo : EIATTR_MIN_STACK_SIZE
	.align		4
.L_52:
        /*00fc*/ 	.byte	0x04, 0x12
        /*00fe*/ 	.short	(.L_54 - .L_53)
	.align		4
.L_53:
        /*0100*/ 	.word	index@(_ZN7cutlass13device_kernelIN5flash19enable_sm80_to_sm89INS1_16FlashAttnFwdSm80INS1_25CollectiveMainloopFwdSm80ILi4ELi1ELb0EN4cute5tupleIJNS5_1CILi128EEENS7_ILi96EEENS7_ILi64EEEEEELi64ENS_6half_tEfNS_4arch4Sm80ELb0ELb1ELb0ELb0ELb0ELb0ELb1ELb0EEENS1_21CollectiveEpilogueFwdINS6_IJS8_SA_S9_EEENS6_IJNS7_ILi1EEESI_SI_EEESC_SE_Li128ELb0ELb1ELb0ELb0EEENS1_19SingleTileSchedulerILb0ELb0ELb1ELi128EEEEEEEEEvNT_6ParamsE)
        /*0104*/ 	.word	0x00000000


	//----- nvinfo : EIATTR_MIN_STACK_SIZE
	.align		4
.L_54:
        /*0108*/ 	.byte	0x04, 0x12
        /*010a*/ 	.short	(.L_56 - .L_55)
	.align		4
.L_55:
        /*010c*/ 	.word	index@(_ZN7cutlass13device_kernelIN5flash19enable_sm80_to_sm89INS1_16FlashAttnFwdSm80INS1_25CollectiveMainloopFwdSm80ILi4ELi1ELb0EN4cute5tupleIJNS5_1CILi128EEENS7_ILi96EEENS7_ILi64EEEEEELi64ENS_6half_tEfNS_4arch4Sm80ELb0ELb1ELb0ELb1ELb0ELb0ELb1ELb0EEENS1_21CollectiveEpilogueFwdINS6_IJS8_SA_S9_EEENS6_IJNS7_ILi1EEESI_SI_EEESC_SE_Li128ELb1ELb1ELb0ELb0EEENS1_19SingleTileSchedulerILb1ELb0ELb1ELi128EEEEEEEEEvNT_6ParamsE)
        /*0110*/ 	.word	0x00000000


	//----- nvinfo : EIATTR_MIN_STACK_SIZE
	.align		4
.L_56:
        /*0114*/ 	.byte	0x04, 0x12
        /*0116*/ 	.short	(.L_58 - .L_57)
	.align		4
.L_57:
        /*0118*/ 	.word	index@(_ZN7cutlass13device_kernelIN5flash19enable_sm80_to_sm89INS1_16FlashAttnFwdSm80INS1_25CollectiveMainloopFwdSm80ILi4ELi1ELb0EN4cute5tupleIJNS5_1CILi128EEENS7_ILi96EEENS7_ILi64EEEEEELi64ENS_6half_tEfNS_4arch4Sm80ELb0ELb1ELb0ELb1ELb0ELb1ELb1ELb0EEENS1_21CollectiveEpilogueFwdINS6_IJS8_SA_S9_EEENS6_IJNS7_ILi1EEESI_SI_EEESC_SE_Li128ELb1ELb1ELb0ELb0EEENS1_19SingleTileSchedulerILb1ELb0ELb1ELi128EEEEEEEEEvNT_6ParamsE)
        /*011c*/ 	.word	0x00000000


	//----- nvinfo : EIATTR_MIN_STACK_SIZE
	.align		4
.L_58:
        /*0120*/ 	.byte	0x04, 0x12
        /*0122*/ 	.short	(.L_60 - .L_59)
	.align		4
.L_59:
        /*0124*/ 	.word	index@(_ZN7cutlass13device_kernelIN5flash19enable_sm80_to_sm89INS1_16FlashAttnFwdSm80INS1_25CollectiveMainloopFwdSm80ILi4ELi1ELb0EN4cute5tupleIJNS5_1CILi128EEENS7_ILi112EEENS7_ILi64EEEEEELi64ENS_6half_tEfNS_4arch4Sm80ELb1ELb0ELb0ELb0ELb0ELb0ELb1ELb0EEENS1_21CollectiveEpilogueFwdINS6_IJS8_SA_S9_EEENS6_IJNS7_ILi1EEESI_SI_EEESC_SE_Li128ELb0ELb1ELb0ELb0EEENS1_30DynamicPersistentTileSchedulerILi128ELi128ELb0ELb1ELb0EEEEEEEEEvNT_6ParamsE)
        /*0128*/ 	.word	0x00000000


	//----- nvinfo : EIATTR_MIN_STACK_SIZE
	.align		4
.L_60:
        /*012c*/ 	.byte	0x04, 0x12
        /*012e*/ 	.short	(.L_62 - .L_61)
	.align		4
.L_61:
        /*0130*/ 	.word	index@(_ZN7cutlass13device_kernelIN5flash19enable_sm80_to_sm89INS1_16FlashAttnFwdSm80INS1_25CollectiveMainloopFwdSm80ILi4ELi1ELb0EN4cute5tupleIJNS5_1CILi128EEENS7_ILi112EEENS7_ILi64EEEEEELi64ENS_6half_tEfNS_4arch4Sm80ELb1ELb0ELb0ELb1ELb0ELb0ELb1ELb0EEENS1_21CollectiveEpilogueFwdINS6_IJS8_SA_S9_EEENS6_IJNS7_ILi1EEESI_SI_EEESC_SE_Li128ELb1ELb1ELb0ELb0EEENS1_19SingleTileSchedulerILb1ELb0ELb1ELi128EEEEEEEEEvNT_6ParamsE)
        /*0134*/ 	.word	0x00000000


	//----- nvinfo : EIATTR_MIN_STACK_SIZE
	.align		4
.L_62:
        /*0138*/ 	.byte	0x04, 0x12
        /*013a*/ 	.short	(.L_64 - .L_63)
	.align		4
.L_63:
        /*013c*/ 	.word	index@(_ZN7cutlass13device_kernelIN5flash19enable_sm80_to_sm89INS1_16FlashAttnFwdSm80INS1_25CollectiveMainloopFwdSm80ILi4ELi1ELb0EN4cute5tupleIJNS5_1CILi128EEENS7_ILi112EEENS7_ILi64EEEEEELi64ENS_6half_tEfNS_4arch4Sm80ELb1ELb0ELb0ELb1ELb0ELb1ELb1ELb0EEENS1_21CollectiveEpilogueFwdINS6_IJS8_SA_S9_EEENS6_IJNS7_ILi1EEESI_SI_EEESC_SE_Li128ELb1ELb1ELb0ELb0EEENS1_19SingleTileSchedulerILb1ELb0ELb1ELi128EEEEEEEEEvNT_6ParamsE)
        /*0140*/ 	.word	0x00000000
.L_64:


//--------------------- .nv.compat                --------------------------
	.section	.nv.compat,"",@"SHT_CUDA_COMPAT_INFO"
	.align	4
        /*0000*/ 	.byte	0x02, 0x09, 0x01, 0x00, 0x02, 0x02, 0x01, 0x00, 0x02, 0x05, 0x05, 0x00, 0x03, 0x07, 0x01, 0x01
        /*0010*/ 	.byte	0x02, 0x03, 0x00, 0x00, 0x02, 0x06, 0x01, 0x00, 0x04, 0x0b, 0x08, 0x00, 0x09, 0x00, 0x00, 0x00
        /*0020*/ 	.byte	0x00, 0x00, 0x00, 0x00


//--------------------- .nv.info._ZN7cutlass13device_kernelIN5flash19enable_sm80_to_sm89INS1_16FlashAttnFwdSm80INS1_25CollectiveMainloopFwdSm80ILi4ELi1ELb0EN4cute5tupleIJNS5_1CILi128EEENS7_ILi112EEENS7_ILi64EEEEEELi64ENS_6half_tEfNS_4arch4Sm80ELb0ELb0ELb0ELb0ELb0ELb0ELb1ELb0EEENS1_21CollectiveEpilogueFwdINS6_IJS8_SA_S9_EEENS6_IJNS7_ILi1EEESI_SI_EEESC_SE_Li128ELb0ELb1ELb0ELb0EEENS1_19SingleTileSchedulerILb0ELb0ELb1ELi128EEEEEEEEEvNT_6ParamsE --------------------------
	.section	.nv.info._ZN7cutlass13device_kernelIN5flash19enable_sm80_to_sm89INS1_16FlashAttnFwdSm80INS1_25CollectiveMainloopFwdSm80ILi4ELi1ELb0EN4cute5tupleIJNS5_1CILi128EEENS7_ILi112EEENS7_ILi64EEEEEELi64ENS_6half_tEfNS_4arch4Sm80ELb0ELb0ELb0ELb0ELb0ELb0ELb1ELb0EEENS1_21CollectiveEpilogueFwdINS6_IJS8_SA_S9_EEENS6_IJNS7_ILi1EEESI_SI_EEESC_SE_Li128ELb0ELb1ELb0ELb0EEENS1_19SingleTileSchedulerILb0ELb0ELb1ELi128EEEEEEEEEvNT_6ParamsE,"",@"SHT_CUDA_INFO"
	.sectionflags	@""
	.align	4


	//----- nvinfo : EIATTR_CUDA_API_VERSION
	.align		4
        /*0000*/ 	.byte	0x04, 0x37
        /*0002*/ 	.short	(.L_66 - .L_65)
.L_65:
        /*0004*/ 	.word	0x00000082


	//----- nvinfo : EIATTR_KPARAM_INFO
	.align		4
.L_66:
        /*0008*/ 	.byte	0x04, 0x17
        /*000a*/ 	.short	(.L_68 - .L_67)
.L_67:
        /*000c*/ 	.word	0x00000000
        /*0010*/ 	.short	0x0000
        /*0012*/ 	.short	0x0000
        /*0014*/ 	.byte	0x00, 0xf0, 0x61, 0x10


	//----- nvinfo : EIATTR_SPARSE_MMA_MASK
	.align		4
.L_68:
        /*0018*/ 	.byte	0x03, 0x50
        /*001a*/ 	.short	0x0000


	//----- nvinfo : EIATTR_MAXREG_COUNT
	.align		4
        /*001c*/ 	.byte	0x03, 0x1b
        /*001e*/ 	.short	0x00ff


	//----- nvinfo : EIATTR_MERCURY_ISA_VERSION
	.align		4
        /*0020*/ 	.byte	0x03, 0x5f
        /*0022*/ 	.short	0x0101


	//----- nvinfo : EIATTR_VRC_CTA_INIT_COUNT
	.align		4
        /*0024*/ 	.byte	0x02, 0x4a
	.zero		1
	.zero		1


	//----- nvinfo : EIATTR_EXIT_INSTR_OFFSETS
	.align		4
        /*0028*/ 	.byte	0x04, 0x1c
        /*002a*/ 	.short	(.L_70 - .L_69)


	//   ....[0]....
.L_69:
        /*002c*/ 	.word	0x00000010


	//----- nvinfo : EIATTR_MAX_THREADS
	.align		4
.L_70:
        /*0030*/ 	.byte	0x04, 0x05
        /*0032*/ 	.short	(.L_72 - .L_71)
.L_71:
        /*0034*/ 	.word	0x00000080
        /*0038*/ 	.word	0x00000001
        /*003c*/ 	.word	0x00000001


	//----- nvinfo : EIATTR_CBANK_PARAM_SIZE
	.align		4
.L_72:
        /*0040*/ 	.byte	0x03, 0x19
        /*0042*/ 	.short	0x0418


	//----- nvinfo : EIATTR_PARAM_CBANK
	.align		4
        /*0044*/ 	.byte	0x04, 0x0a
        /*0046*/ 	.short	(.L_74 - .L_73)
	.align		4
.L_73:
        /*0048*/ 	.word	index@(.nv.constant0._ZN7cutlass13device_kernelIN5flash19enable_sm80_to_sm89INS1_16FlashAttnFwdSm80INS1_25CollectiveMainloopFwdSm80ILi4ELi1ELb0EN4cute5tupleIJNS5_1CILi128EEENS7_ILi112EEENS7_ILi64EEEEEELi64ENS_6half_tEfNS_4arch4Sm80ELb0ELb0ELb0ELb0ELb0ELb0ELb1ELb0EEENS1_21CollectiveEpilogueFwdINS6_IJS8_SA_S9_EEENS6_IJNS7_ILi1EEESI_SI_EEESC_SE_Li128ELb0ELb1ELb0ELb0EEENS1_19SingleTileSchedulerILb0ELb0ELb1ELi128EEEEEEEEEvNT_6ParamsE)
        /*004c*/ 	.short	0x0380
        /*004e*/ 	.short	0x0418


	//----- nvinfo : EIATTR_SW_WAR
	.align		4
.L_74:
        /*0050*/ 	.byte	0x04, 0x36
        /*0052*/ 	.short	(.L_76 - .L_75)
.L_75:
        /*0054*/ 	.word	0x00000008
.L_76:


//--------------------- .nv.info._ZN7cutlass13device_kernelIN5flash19enable_sm80_to_sm89INS1_16FlashAttnFwdSm80INS1_25CollectiveMainloopFwdSm80ILi4ELi1ELb0EN4cute5tupleIJNS5_1CILi128EEENS7_ILi112EEENS7_ILi64EEEEEELi64ENS_6half_tEfNS_4arch4Sm80ELb0ELb0ELb0ELb1ELb0ELb0ELb1ELb0EEENS1_21CollectiveEpilogueFwdINS6_IJS8_SA_S9_EEENS6_IJNS7_ILi1EEESI_SI_EEESC_SE_Li128ELb1ELb1ELb0ELb0EEENS1_19SingleTileSchedulerILb1ELb0ELb1ELi128EEEEEEEEEvNT_6ParamsE --------------------------
	.section	.nv.info._ZN7cutlass13device_kernelIN5flash19enable_sm80_to_sm89INS1_16FlashAttnFwdSm80INS1_25CollectiveMainloopFwdSm80ILi4ELi1ELb0EN4cute5tupleIJNS5_1CILi128EEENS7_ILi112EEENS7_ILi64EEEEEELi64ENS_6half_tEfNS_4arch4Sm80ELb0ELb0ELb0ELb1ELb0ELb0ELb1ELb0EEENS1_21CollectiveEpilogueFwdINS6_IJS8_SA_S9_EEENS6_IJNS7_ILi1EEESI_SI_EEESC_SE_Li128ELb1ELb1ELb0ELb0EEENS1_19SingleTileSchedulerILb1ELb0ELb1ELi128EEEEEEEEEvNT_6ParamsE,"",@"SHT_CUDA_INFO"
	.sectionflags	@""
	.align	4


	//----- nvinfo : EIATTR_CUDA_API_VERSION
	.align		4
        /*0000*/ 	.byte	0x04, 0x37
        /*0002*/ 	.short	(.L_78 - .L_77)
.L_77:
        /*0004*/ 	.word	0x00000082


	//----- nvinfo : EIATTR_KPARAM_INFO
	.align		4
.L_78:
        /*0008*/ 	.byte	0x04, 0x17
        /*000a*/ 	.short	(.L_80 - .L_79)
.L_79:
        /*000c*/ 	.word	0x00000000
        /*0010*/ 	.short	0x0000
        /*0012*/ 	.short	0x0000
        /*0014*/ 	.byte	0x00, 0xf0, 0x61, 0x10


	//----- nvinfo : EIATTR_SPARSE_MMA_MASK
	.align		4
.L_80:
        /*0018*/ 	.byte	0x03, 0x50
        /*001a*/ 	.short	0x0000


	//----- nvinfo : EIATTR_MAXREG_COUNT
	.align		4
        /*001c*/ 	.byte	0x03, 0x1b
        /*001e*/ 	.short	0x00ff


	//----- nvinfo : EIATTR_MERCURY_ISA_VERSION
	.align		4
        /*0020*/ 	.byte	0x03, 0x5f
        /*0022*/ 	.short	0x0101


	//----- nvinfo : EIATTR_VRC_CTA_INIT_COUNT
	.align		4
        /*0024*/ 	.byte	0x02, 0x4a
	.zero		1
	.zero		1


	//----- nvinfo : EIATTR_EXIT_INSTR_OFFSETS
	.align		4
        /*0028*/ 	.byte	0x04, 0x1c
        /*002a*/ 	.short	(.L_82 - .L_81)


	//   ....[0]....
.L_81:
        /*002c*/ 	.word	0x00000010


	//----- nvinfo : EIATTR_MAX_THREADS
	.align		4
.L_82:
        /*0030*/ 	.byte	0x04, 0x05
        /*0032*/ 	.short	(.L_84 - .L_83)
.L_83:
        /*0034*/ 	.word	0x00000080
        /*0038*/ 	.word	0x00000001
        /*003c*/ 	.word	0x00000001


	//----- nvinfo : EIATTR_CBANK_PARAM_SIZE
	.align		4
.L_84:
        /*0040*/ 	.byte	0x03, 0x19
        /*0042*/ 	.short	0x0418


	//----- nvinfo : EIATTR_PARAM_CBANK
	.align		4
        /*0044*/ 	.byte	0x04, 0x0a
        /*0046*/ 	.short	(.L_86 - .L_85)
	.align		4
.L_85:
        /*0048*/ 	.word	index@(.nv.constant0._ZN7cutlass13device_kernelIN5flash19enable_sm80_to_sm89INS1_16FlashAttnFwdSm80INS1_25CollectiveMainloopFwdSm80ILi4ELi1ELb0EN4cute5tupleIJNS5_1CILi128EEENS7_ILi112EEENS7_ILi64EEEEEELi64ENS_6half_tEfNS_4arch4Sm80ELb0ELb0ELb0ELb1ELb0ELb0ELb1ELb0EEENS1_21CollectiveEpilogueFwdINS6_IJS8_SA_S9_EEENS6_IJNS7_ILi1EEESI_SI_EEESC_SE_Li128ELb1ELb1ELb0ELb0EEENS1_19SingleTileSchedulerILb1ELb0ELb1ELi128EEEEEEEEEvNT_6ParamsE)
        /*004c*/ 	.short	0x0380
        /*004e*/ 	.short	0x0418


	//----- nvinfo : EIATTR_SW_WAR
	.align		4
.L_86:
        /*0050*/ 	.byte	0x04, 0x36
        /*0052*/ 	.short	(.L_88 - .L_87)
.L_87:
        /*0054*/ 	.word	0x00000008
.L_88:


//--------------------- .nv.info._ZN7cutlass13device_kernelIN5flash19enable_sm80_to_sm89INS1_16FlashAttnFwdSm80INS1_25CollectiveMainloopFwdSm80ILi4ELi1ELb0EN4cute5tupleIJNS5_1CILi128EEENS7_ILi112EEENS7_ILi64EEEEEELi64ENS_6half_tEfNS_4arch4Sm80ELb0ELb0ELb0ELb1ELb0ELb1ELb1ELb0EEENS1_21CollectiveEpilogueFwdINS6_IJS8_SA_S9_EEENS6_IJNS7_ILi1EEESI_SI_EEESC_SE_Li128ELb1ELb1ELb0ELb0EEENS1_19SingleTileSchedulerILb1ELb0ELb1ELi128EEEEEEEEEvNT_6ParamsE --------------------------
	.section	.nv.info._ZN7cutlass13device_kernelIN5flash19enable_sm80_to_sm89INS1_16FlashAttnFwdSm80INS1_25CollectiveMainloopFwdSm80ILi4ELi1ELb0EN4cute5tupleIJNS5_1CILi128EEENS7_ILi112EEENS7_ILi64EEEEEELi64ENS_6half_tEfNS_4arch4Sm80ELb0ELb0ELb0ELb1ELb0ELb1ELb1ELb0EEENS1_21CollectiveEpilogueFwdINS6_IJS8_SA_S9_EEENS6_IJNS7_ILi1EEESI_SI_EEESC_SE_Li128ELb1ELb1ELb0ELb0EEENS1_19SingleTileSchedulerILb1ELb0ELb1ELi128EEEEEEEEEvNT_6ParamsE,"",@"SHT_CUDA_INFO"
	.sectionflags	@""
	.align	4


	//----- nvinfo : EIATTR_CUDA_API_VERSION
	.align		4
        /*0000*/ 	.byte	0x04, 0x37
        /*0002*/ 	.short	(.L_90 - .L_89)
.L_89:
        /*0004*/ 	.word	0x00000082


	//----- nvinfo : EIATTR_KPARAM_INFO
	.align		4
.L_90:
        /*0008*/ 	.byte	0x04, 0x17
        /*000a*/ 	.short	(.L_92 - .L_91)
.L_91:
        /*000c*/ 	.word	0x00000000
        /*0010*/ 	.short	0x0000
        /*0012*/ 	.short	0x0000
        /*0014*/ 	.byte	0x00, 0xf0, 0x61, 0x10


	//----- nvinfo : EIATTR_SPARSE_MMA_MASK
	.align		4
.L_92:
        /*0018*/ 	.byte	0x03, 0x50
        /*001a*/ 	.short	0x0000


	//----- nvinfo : EIATTR_MAXREG_COUNT
	.align		4
        /*001c*/ 	.byte	0x03, 0x1b
        /*001e*/ 	.short	0x00ff


	//----- nvinfo : EIATTR_MERCURY_ISA_VERSION
	.align		4
        /*0020*/ 	.byte	0x03, 0x5f
        /*0022*/ 	.short	0x0101


	//----- nvinfo : EIATTR_VRC_CTA_INIT_COUNT
	.align		4
        /*0024*/ 	.byte	0x02, 0x4a
	.zero		1
	.zero		1


	//----- nvinfo : EIATTR_EXIT_INSTR_OFFSETS
	.align		4
        /*0028*/ 	.byte	0x04, 0x1c
        /*002a*/ 	.short	(.L_94 - .L_93)


	//   ....[0]....
.L_93:
        /*002c*/ 	.word	0x00000010


	//----- nvinfo : EIATTR_MAX_THREADS
	.align		4
.L_94:
        /*0030*/ 	.byte	0x04, 0x05
        /*0032*/ 	.short	(.L_96 - .L_95)
.L_95:
        /*0034*/ 	.word	0x00000080
        /*0038*/ 	.word	0x00000001
        /*003c*/ 	.word	0x00000001


	//----- nvinfo : EIATTR_CBANK_PARAM_SIZE
	.align		4
.L_96:
        /*0040*/ 	.byte	0x03, 0x19
        /*0042*/ 	.short	0x0418


	//----- nvinfo : EIATTR_PARAM_CBANK
	.align		4
        /*0044*/ 	.byte	0x04, 0x0a
        /*0046*/ 	.short	(.L_98 - .L_97)
	.align		4
.L_97:
        /*0048*/ 	.word	index@(.nv.constant0._ZN7cutlass13device_kernelIN5flash19enable_sm80_to_sm89INS1_16FlashAttnFwdSm80INS1_25CollectiveMainloopFwdSm80ILi4ELi1ELb0EN4cute5tupleIJNS5_1CILi128EEENS7_ILi112EEENS7_ILi64EEEEEELi64ENS_6half_tEfNS_4arch4Sm80ELb0ELb0ELb0ELb1ELb0ELb1ELb1ELb0EEENS1_21CollectiveEpilogueFwdINS6_IJS8_SA_S9_EEENS6_IJNS7_ILi1EEESI_SI_EEESC_SE_Li128ELb1ELb1ELb0ELb0EEENS1_19SingleTileSchedulerILb1ELb0ELb1ELi128EEEEEEEEEvNT_6ParamsE)
        /*004c*/ 	.short	0x0380
        /*004e*/ 	.short	0x0418


	//----- nvinfo : EIATTR_SW_WAR
	.align		4
.L_98:
        /*0050*/ 	.byte	0x04, 0x36
        /*0052*/ 	.short	(.L_100 - .L_99)
.L_99:
        /*0054*/ 	.word	0x00000008
.L_100:


//--------------------- .nv.info._ZN7cutlass13device_kernelIN5flash19enable_sm80_to_sm89INS1_16FlashAttnFwdSm80INS1_25CollectiveMainloopFwdSm80ILi4ELi1ELb0EN4cute5tupleIJNS5_1CILi128EEENS7_ILi96EEENS7_ILi64EEEEEELi64ENS_6half_tEfNS_4arch4Sm80ELb0ELb1ELb0ELb0ELb0ELb0ELb1ELb0EEENS1_21CollectiveEpilogueFwdINS6_IJS8_SA_S9_EEENS6_IJNS7_ILi1EEESI_SI_EEESC_SE_Li128ELb0ELb1ELb0ELb0EEENS1_19SingleTileSchedulerILb0ELb0ELb1ELi128EEEEEEEEEvNT_6ParamsE --------------------------
	.section	.nv.info._ZN7cutlass13device_kernelIN5flash19enable_sm80_to_sm89INS1_16FlashAttnFwdSm80INS1_25CollectiveMainloopFwdSm80ILi4ELi1ELb0EN4cute5tupleIJNS5_1CILi128EEENS7_ILi96EEENS7_ILi64EEEEEELi64ENS_6half_tEfNS_4arch4Sm80ELb0ELb1ELb0ELb0ELb0ELb0ELb1ELb0EEENS1_21CollectiveEpilogueFwdINS6_IJS8_SA_S9_EEENS6_IJNS7_ILi1EEESI_SI_EEESC_SE_Li128ELb0ELb1ELb0ELb0EEENS1_19SingleTileSchedulerILb0ELb0ELb1ELi128EEEEEEEEEvNT_6ParamsE,"",@"SHT_CUDA_INFO"
	.sectionflags	@""
	.align	4


	//----- nvinfo : EIATTR_CUDA_API_VERSION
	.align		4
        /*0000*/ 	.byte	0x04, 0x37
        /*0002*/ 	.short	(.L_102 - .L_101)
.L_101:
        /*0004*/ 	.word	0x00000082


	//----- nvinfo : EIATTR_KPARAM_INFO
	.align		4
.L_102:
        /*0008*/ 	.byte	0x04, 0x17
        /*000a*/ 	.short	(.L_104 - .L_103)
.L_103:
        /*000c*/ 	.word	0x00000000
        /*0010*/ 	.short	0x0000
        /*0012*/ 	.short	0x0000
        /*0014*/ 	.byte	0x00, 0xf0, 0x61, 0x10


	//----- nvinfo : EIATTR_SPARSE_MMA_MASK
	.align		4
.L_104:
        /*0018*/ 	.byte	0x03, 0x50
        /*001a*/ 	.short	0x0000


	//----- nvinfo : EIATTR_MAXREG_COUNT
	.align		4
        /*001c*/ 	.byte	0x03, 0x1b
        /*001e*/ 	.short	0x00ff


	//----- nvinfo : EIATTR_MERCURY_ISA_VERSION
	.align		4
        /*0020*/ 	.byte	0x03, 0x5f
        /*0022*/ 	.short	0x0101


	//----- nvinfo : EIATTR_VRC_CTA_INIT_COUNT
	.align		4
        /*0024*/ 	.byte	0x02, 0x4a
	.zero		1
	.zero		1


	//----- nvinfo : EIATTR_EXIT_INSTR_OFFSETS
	.align		4
        /*0028*/ 	.byte	0x04, 0x1c
        /*002a*/ 	.short	(.L_106 - .L_105)


	//   ....[0]....
.L_105:
        /*002c*/ 	.word	0x00000010


	//----- nvinfo : EIATTR_MAX_THREADS
	.align		4
.L_106:
        /*0030*/ 	.byte	0x04, 0x05
        /*0032*/ 	.short	(.L_108 - .L_107)
.L_107:
        /*0034*/ 	.word	0x00000080
        /*0038*/ 	.word	0x00000001
        /*003c*/ 	.word	0x00000001


	//----- nvinfo : EIATTR_CBANK_PARAM_SIZE
	.align		4
.L_108:
        /*0040*/ 	.byte	0x03, 0x19
        /*0042*/ 	.short	0x0418


	//----- nvinfo : EIATTR_PARAM_CBANK
	.align		4
        /*0044*/ 	.byte	0x04, 0x0a
        /*0046*/ 	.short	(.L_110 - .L_109)
	.align		4
.L_109:
        /*0048*/ 	.word	index@(.nv.constant0._ZN7cutlass13device_kernelIN5flash19enable_sm80_to_sm89INS1_16FlashAttnFwdSm80INS1_25CollectiveMainloopFwdSm80ILi4ELi1ELb0EN4cute5tupleIJNS5_1CILi128EEENS7_ILi96EEENS7_ILi64EEEEEELi64ENS_6half_tEfNS_4arch4Sm80ELb0ELb1ELb0ELb0ELb0ELb0ELb1ELb0EEENS1_21CollectiveEpilogueFwdINS6_IJS8_SA_S9_EEENS6_IJNS7_ILi1EEESI_SI_EEESC_SE_Li128ELb0ELb1ELb0ELb0EEENS1_19SingleTileSchedulerILb0ELb0ELb1ELi128EEEEEEEEEvNT_6ParamsE)
        /*004c*/ 	.short	0x0380
        /*004e*/ 	.short	0x0418


	//----- nvinfo : EIATTR_SW_WAR
	.align		4
.L_110:
        /*0050*/ 	.byte	0x04, 0x36
        /*0052*/ 	.short	(.L_112 - .L_111)
.L_111:
        /*0054*/ 	.word	0x00000008
.L_112:


//--------------------- .nv.info._ZN7cutlass13device_kernelIN5flash19enable_sm80_to_sm89INS1_16FlashAttnFwdSm80INS1_25CollectiveMainloopFwdSm80ILi4ELi1ELb0EN4cute5tupleIJNS5_1CILi128EEENS7_ILi96EEENS7_ILi64EEEEEELi64ENS_6half_tEfNS_4arch4Sm80ELb0ELb1ELb0ELb1ELb0ELb0ELb1ELb0EEENS1_21CollectiveEpilogueFwdINS6_IJS8_SA_S9_EEENS6_IJNS7_ILi1EEESI_SI_EEESC_SE_Li128ELb1ELb1ELb0ELb0EEENS1_19SingleTileSchedulerILb1ELb0ELb1ELi128EEEEEEEEEvNT_6ParamsE --------------------------
	.section	.nv.info._ZN7cutlass13device_kernelIN5flash19enable_sm80_to_sm89INS1_16FlashAttnFwdSm80INS1_25CollectiveMainloopFwdSm80ILi4ELi1ELb0EN4cute5tupleIJNS5_1CILi128EEENS7_ILi96EEENS7_ILi64EEEEEELi64ENS_6half_tEfNS_4arch4Sm80ELb0ELb1ELb0ELb1ELb0ELb0ELb1ELb0EEENS1_21CollectiveEpilogueFwdINS6_IJS8_SA_S9_EEENS6_IJNS7_ILi1EEESI_SI_EEESC_SE_Li128ELb1ELb1ELb0ELb0EEENS1_19SingleTileSchedulerILb1ELb0ELb1ELi128EEEEEEEEEvNT_6ParamsE,"",@"SHT_CUDA_INFO"
	.sectionflags	@""
	.align	4


	//----- nvinfo : EIATTR_CUDA_API_VERSION
	.align		4
        /*0000*/ 	.byte	0x04, 0x37
        /*0002*/ 	.short	(.L_114 - .L_113)
.L_113:
        /*0004*/ 	.word	0x00000082


	//----- nvinfo : EIATTR_KPARAM_INFO
	.align		4
.L_114:
        /*0008*/ 	.byte	0x04, 0x17
        /*000a*/ 	.short	(.L_116 - .L_115)
.L_115:
        /*000c*/ 	.word	0x00000000
        /*0010*/ 	.short	0x0000
        /*0012*/ 	.short	0x0000
        /*0014*/ 	.byte	0x00, 0xf0, 0x61, 0x10


	//----- nvinfo : EIATTR_SPARSE_MMA_MASK
	.align		4
.L_116:
        /*0018*/ 	.byte	0x03, 0x50
        /*001a*/ 	.short	0x0000


	//----- nvinfo : EIATTR_MAXREG_COUNT
	.align		4
        /*001c*/ 	.byte	0x03, 0x1b
        /*001e*/ 	.short	0x00ff


	//----- nvinfo : EIATTR_MERCURY_ISA_VERSION
	.align		4
        /*0020*/ 	.byte	0x03, 0x5f
        /*0022*/ 	.short	0x0101


	//----- nvinfo : EIATTR_VRC_CTA_INIT_COUNT
	.align		4
        /*0024*/ 	.byte	0x02, 0x4a
	.zero		1
	.zero		1


	//----- nvinfo : EIATTR_EXIT_INSTR_OFFSETS
	.align		4
        /*0028*/ 	.byte	0x04, 0x1c
        /*002a*/ 	.short	(.L_118 - .L_117)


	//   ....[0]....
.L_117:
        /*002c*/ 	.word	0x00000010


	//----- nvinfo : EIATTR_MAX_THREADS
	.align		4
.L_118:
        /*0030*/ 	.byte	0x04, 0x05
        /*0032*/ 	.short	(.L_120 - .L_119)
.L_119:
        /*0034*/ 	.word	0x00000080
        /*0038*/ 	.word	0x00000001
        /*003c*/ 	.word	0x00000001


	//----- nvinfo : EIATTR_CBANK_PARAM_SIZE
	.align		4
.L_120:
        /*0040*/ 	.byte	0x03, 0x19
        /*0042*/ 	.short	0x0418


	//----- nvinfo : EIATTR_PARAM_CBANK
	.align		4
        /*0044*/ 	.byte	0x04, 0x0a
        /*0046*/ 	.short	(.L_122 - .L_121)
	.align		4
.L_121:
        /*0048*/ 	.word	index@(.nv.constant0._ZN7cutlass13device_kernelIN5flash19enable_sm80_to_sm89INS1_16FlashAttnFwdSm80INS1_25CollectiveMainloopFwdSm80ILi4ELi1ELb0EN4cute5tupleIJNS5_1CILi128EEENS7_ILi96EEENS7_ILi64EEEEEELi64ENS_6half_tEfNS_4arch4Sm80ELb0ELb1ELb0ELb1ELb0ELb0ELb1ELb0EEENS1_21CollectiveEpilogueFwdINS6_IJS8_SA_S9_EEENS6_IJNS7_ILi1EEESI_SI_EEESC_SE_Li128ELb1ELb1ELb0ELb0EEENS1_19SingleTileSchedulerILb1ELb0ELb1ELi128EEEEEEEEEvNT_6ParamsE)
        /*004c*/ 	.short	0x0380
        /*004e*/ 	.short	0x0418


	//----- nvinfo : EIATTR_SW_WAR
	.align		4
.L_122:
        /*0050*/ 	.byte	0x04, 0x36
        /*0052*/ 	.short	(.L_124 - .L_123)
.L_123:
        /*0054*/ 	.word	0x00000008
.L_124:


//--------------------- .nv.info._ZN7cutlass13device_kernelIN5flash19enable_sm80_to_sm89INS1_16FlashAttnFwdSm80INS1_25CollectiveMainloopFwdSm80ILi4ELi1ELb0EN4cute5tupleIJNS5_1CILi128EEENS7_ILi96EEENS7_ILi64EEEEEELi64ENS_6half_tEfNS_4arch4Sm80ELb0ELb1ELb0ELb1ELb0ELb1ELb1ELb0EEENS1_21CollectiveEpilogueFwdINS6_IJS8_SA_S9_EEENS6_IJNS7_ILi1EEESI_SI_EEESC_SE_Li128ELb1ELb1ELb0ELb0EEENS1_19SingleTileSchedulerILb1ELb0ELb1ELi128EEEEEEEEEvNT_6ParamsE --------------------------
	.section	.nv.info._ZN7cutlass13device_kernelIN5flash19enable_sm80_to_sm89INS1_16FlashAttnFwdSm80INS1_25CollectiveMainloopFwdSm80ILi4ELi1ELb0EN4cute5tupleIJNS5_1CILi128EEENS7_ILi96EEENS7_ILi64EEEEEELi64ENS_6half_tEfNS_4arch4Sm80ELb0ELb1ELb0ELb1ELb0ELb1ELb1ELb0EEENS1_21CollectiveEpilogueFwdINS6_IJS8_SA_S9_EEENS6_IJNS7_ILi1EEESI_SI_EEESC_SE_Li128ELb1ELb1ELb0ELb0EEENS1_19SingleTileSchedulerILb1ELb0ELb1ELi128EEEEEEEEEvNT_6ParamsE,"",@"SHT_CUDA_INFO"
	.sectionflags	@""
	.align	4


	//----- nvinfo : EIATTR_CUDA_API_VERSION
	.align		4
        /*0000*/ 	.byte	0x04, 0x37
        /*0002*/ 	.short	(.L_126 - .L_125)
.L_125:
        /*0004*/ 	.word	0x00000082


	//----- nvinfo : EIATTR_KPARAM_INFO
	.align		4
.L_126:
        /*0008*/ 	.byte	0x04, 0x17
        /*000a*/ 	.short	(.L_128 - .L_127)
.L_127:
        /*000c*/ 	.word	0x00000000
        /*0010*/ 	.short	0x0000
        /*0012*/ 	.short	0x0000
        /*0014*/ 	.byte	0x00, 0xf0, 0x61, 0x10


	//----- nvinfo : EIATTR_SPARSE_MMA_MASK
	.align		4
.L_128:
        /*0018*/ 	.byte	0x03, 0x50
        /*001a*/ 	.short	0x0000


	//----- nvinfo : EIATTR_MAXREG_COUNT
	.align		4
        /*001c*/ 	.byte	0x03, 0x1b
        /*001e*/ 	.short	0x00ff


	//----- nvinfo : EIATTR_MERCURY_ISA_VERSION
	.align		4
        /*0020*/ 	.byte	0x03, 0x5f
        /*0022*/ 	.short	0x0101


	//----- nvinfo : EIATTR_VRC_CTA_INIT_COUNT
	.align		4
        /*0024*/ 	.byte	0x02, 0x4a
	.zero		1
	.zero		1


	//----- nvinfo : EIATTR_EXIT_INSTR_OFFSETS
	.align		4
        /*0028*/ 	.byte	0x04, 0x1c
        /*002a*/ 	.short	(.L_130 - .L_129)


	//   ....[0]....
.L_129:
        /*002c*/ 	.word	0x00000010


	//----- nvinfo : EIATTR_MAX_THREADS
	.align		4
.L_130:
        /*0030*/ 	.byte	0x04, 0x05
        /*0032*/ 	.short	(.L_132 - .L_131)
.L_131:
        /*0034*/ 	.word	0x00000080
        /*0038*/ 	.word	0x00000001
        /*003c*/ 	.word	0x00000001


	//----- nvinfo : EIATTR_CBANK_PARAM_SIZE
	.align		4
.L_132:
        /*0040*/ 	.byte	0x03, 0x19
        /*0042*/ 	.short	0x0418


	//----- nvinfo : EIATTR_PARAM_CBANK
	.align		4
        /*0044*/ 	.byte	0x04, 0x0a
        /*0046*/ 	.short	(.L_134 - .L_133)
	.align		4
.L_133:
        /*0048*/ 	.word	index@(.nv.constant0._ZN7cutlass13device_kernelIN5flash19enable_sm80_to_sm89INS1_16FlashAttnFwdSm80INS1_25CollectiveMainloopFwdSm80ILi4ELi1ELb0EN4cute5tupleIJNS5_1CILi128EEENS7_ILi96EEENS7_ILi64EEEEEELi64ENS_6half_tEfNS_4arch4Sm80ELb0ELb1ELb0ELb1ELb0ELb1ELb1ELb0EEENS1_21CollectiveEpilogueFwdINS6_IJS8_SA_S9_EEENS6_IJNS7_ILi1EEESI_SI_EEESC_SE_Li128ELb1ELb1ELb0ELb0EEENS1_19SingleTileSchedulerILb1ELb0ELb1ELi128EEEEEEEEEvNT_6ParamsE)
        /*004c*/ 	.short	0x0380
        /*004e*/ 	.short	0x0418


	//----- nvinfo : EIATTR_SW_WAR
	.align		4
.L_134:
        /*0050*/ 	.byte	0x04, 0x36
        /*0052*/ 	.short	(.L_136 - .L_135)
.L_135:
        /*0054*/ 	.word	0x00000008
.L_136:


//--------------------- .nv.info._ZN7cutlass13device_kernelIN5flash19enable_sm80_to_sm89INS1_16FlashAttnFwdSm80INS1_25CollectiveMainloopFwdSm80ILi4ELi1ELb0EN4cute5tupleIJNS5_1CILi128EEENS7_ILi112EEENS7_ILi64EEEEEELi64ENS_6half_tEfNS_4arch4Sm80ELb1ELb0ELb0ELb0ELb0ELb0ELb1ELb0EEENS1_21CollectiveEpilogueFwdINS6_IJS8_SA_S9_EEENS6_IJNS7_ILi1EEESI_SI_EEESC_SE_Li128ELb0ELb1ELb0ELb0EEENS1_30DynamicPersistentTileSchedulerILi128ELi128ELb0ELb1ELb0EEEEEEEEEvNT_6ParamsE --------------------------
	.section	.nv.info._ZN7cutlass13device_kernelIN5flash19enable_sm80_to_sm89INS1_16FlashAttnFwdSm80INS1_25CollectiveMainloopFwdSm80ILi4ELi1ELb0EN4cute5tupleIJNS5_1CILi128EEENS7_ILi112EEENS7_ILi64EEEEEELi64ENS_6half_tEfNS_4arch4Sm80ELb1ELb0ELb0ELb0ELb0ELb0ELb1ELb0EEENS1_21CollectiveEpilogueFwdINS6_IJS8_SA_S9_EEENS6_IJNS7_ILi1EEESI_SI_EEESC_SE_Li128ELb0ELb1ELb0ELb0EEENS1_30DynamicPersistentTileSchedulerILi128ELi128ELb0ELb1ELb0EEEEEEEEEvNT_6ParamsE,"",@"SHT_CUDA_INFO"
	.sectionflags	@""
	.align	4


	//----- nvinfo : EIATTR_CUDA_API_VERSION
	.align		4
        /*0000*/ 	.byte	0x04, 0x37
        /*0002*/ 	.short	(.L_138 - .L_137)
.L_137:
        /*0004*/ 	.word	0x00000082


	//----- nvinfo : EIATTR_KPARAM_INFO
	.align		4
.L_138:
        /*0008*/ 	.byte	0x04, 0x17
        /*000a*/ 	.short	(.L_140 - .L_139)
.L_139:
        /*000c*/ 	.word	0x00000000
        /*0010*/ 	.short	0x0000
        /*0012*/ 	.short	0x0000
        /*0014*/ 	.byte	0x00, 0xf0, 0xa1, 0x10


	//----- nvinfo : EIATTR_SPARSE_MMA_MASK
	.align		4
.L_140:
        /*0018*/ 	.byte	0x03, 0x50
        /*001a*/ 	.short	0x0000


	//----- nvinfo : EIATTR_MAXREG_COUNT
	.align		4
        /*001c*/ 	.byte	0x03, 0x1b
        /*001e*/ 	.short	0x00ff


	//----- nvinfo : EIATTR_MERCURY_ISA_VERSION
	.align		4
        /*0020*/ 	.byte	0x03, 0x5f
        /*0022*/ 	.short	0x0101


	//----- nvinfo : EIATTR_VRC_CTA_INIT_COUNT
	.align		4
        /*0024*/ 	.byte	0x02, 0x4a
	.zero		1
	.zero		1


	//----- nvinfo : EIATTR_EXIT_INSTR_OFFSETS
	.align		4
        /*0028*/ 	.byte	0x04, 0x1c
        /*002a*/ 	.short	(.L_142 - .L_141)


	//   ....[0]....
.L_141:
        /*002c*/ 	.word	0x00000010


	//----- nvinfo : EIATTR_MAX_THREADS
	.align		4
.L_142:
        /*0030*/ 	.byte	0x04, 0x05
        /*0032*/ 	.short	(.L_144 - .L_143)
.L_143:
        /*0034*/ 	.word	0x00000080
        /*0038*/ 	.word	0x00000001
        /*003c*/ 	.word	0x00000001


	//----- nvinfo : EIATTR_CBANK_PARAM_SIZE
	.align		4
.L_144:
        /*0040*/ 	.byte	0x03, 0x19
        /*0042*/ 	.short	0x0428


	//----- nvinfo : EIATTR_PARAM_CBANK
	.align		4
        /*0044*/ 	.byte	0x04, 0x0a
        /*0046*/ 	.short	(.L_146 - .L_145)
	.align		4
.L_145:
        /*0048*/ 	.word	index@(.nv.constant0._ZN7cutlass13device_kernelIN5flash19enable_sm80_to_sm89INS1_16FlashAttnFwdSm80INS1_25CollectiveMainloopFwdSm80ILi4ELi1ELb0EN4cute5tupleIJNS5_1CILi128EEENS7_ILi112EEENS7_ILi64EEEEEELi64ENS_6half_tEfNS_4arch4Sm80ELb1ELb0ELb0ELb0ELb0ELb0ELb1ELb0EEENS1_21CollectiveEpilogueFwdINS6_IJS8_SA_S9_EEENS6_IJNS7_ILi1EEESI_SI_EEESC_SE_Li128ELb0ELb1ELb0ELb0EEENS1_30DynamicPersistentTileSchedulerILi128ELi128ELb0ELb1ELb0EEEEEEEEEvNT_6ParamsE)
        /*004c*/ 	.short	0x0380
        /*004e*/ 	.short	0x0428


	//----- nvinfo : EIATTR_SW_WAR
	.align		4
.L_146:
        /*0050*/ 	.byte	0x04, 0x36
        /*0052*/ 	.short	(.L_148 - .L_147)
.L_147:
        /*0054*/ 	.word	0x00000008
.L_148:


//--------------------- .nv.info._ZN7cutlass13device_kernelIN5flash19enable_sm80_to_sm89INS1_16FlashAttnFwdSm80INS1_25CollectiveMainloopFwdSm80ILi4ELi1ELb0EN4cute5tupleIJNS5_1CILi128EEENS7_ILi112EEENS7_ILi64EEEEEELi64ENS_6half_tEfNS_4arch4Sm80ELb1ELb0ELb0ELb1ELb0ELb0ELb1ELb0EEENS1_21CollectiveEpilogueFwdINS6_IJS8_SA_S9_EEENS6_IJNS7_ILi1EEESI_SI_EEESC_SE_Li128ELb1ELb1ELb0ELb0EEENS1_19SingleTileSchedulerILb1ELb0ELb1ELi128EEEEEEEEEvNT_6ParamsE --------------------------
	.section	.nv.info._ZN7cutlass13device_kernelIN5flash19enable_sm80_to_sm89INS1_16FlashAttnFwdSm80INS1_25CollectiveMainloopFwdSm80ILi4ELi1ELb0EN4cute5tupleIJNS5_1CILi128EEENS7_ILi112EEENS7_ILi64EEEEEELi64ENS_6half_tEfNS_4arch4Sm80ELb1ELb0ELb0ELb1ELb0ELb0ELb1ELb0EEENS1_21CollectiveEpilogueFwdINS6_IJS8_SA_S9_EEENS6_IJNS7_ILi1EEESI_SI_EEESC_SE_Li128ELb1ELb1ELb0ELb0EEENS1_19SingleTileSchedulerILb1ELb0ELb1ELi128EEEEEEEEEvNT_6ParamsE,"",@"SHT_CUDA_INFO"
	.sectionflags	@""
	.align	4


	//----- nvinfo : EIATTR_CUDA_API_VERSION
	.align		4
        /*0000*/ 	.byte	0x04, 0x37
        /*0002*/ 	.short	(.L_150 - .L_149)
.L_149:
        /*0004*/ 	.word	0x00000082


	//----- nvinfo : EIATTR_KPARAM_INFO
	.align		4
.L_150:
        /*0008*/ 	.byte	0x04, 0x17
        /*000a*/ 	.short	(.L_152 - .L_151)
.L_151:
        /*000c*/ 	.word	0x00000000
        /*0010*/ 	.short	0x0000
        /*0012*/ 	.short	0x0000
        /*0014*/ 	.byte	0x00, 0xf0, 0x61, 0x10


	//----- nvinfo : EIATTR_SPARSE_MMA_MASK
	.align		4
.L_152:
        /*0018*/ 	.byte	0x03, 0x50
        /*001a*/ 	.short	0x0000


	//----- nvinfo : EIATTR_MAXREG_COUNT
	.align		4
        /*001c*/ 	.byte	0x03, 0x1b
        /*001e*/ 	.short	0x00ff


	//----- nvinfo : EIATTR_MERCURY_ISA_VERSION
	.align		4
        /*0020*/ 	.byte	0x03, 0x5f
        /*0022*/ 	.short	0x0101


	//----- nvinfo : EIATTR_VRC_CTA_INIT_COUNT
	.align		4
        /*0024*/ 	.byte	0x02, 0x4a
	.zero		1
	.zero		1


	//----- nvinfo : EIATTR_EXIT_INSTR_OFFSETS
	.align		4
        /*0028*/ 	.byte	0x04, 0x1c
        /*002a*/ 	.short	(.L_154 - .L_153)


	//   ....[0]....
.L_153:
        /*002c*/ 	.word	0x00000010


	//----- nvinfo : EIATTR_MAX_THREADS
	.align		4
.L_154:
        /*0030*/ 	.byte	0x04, 0x05
        /*0032*/ 	.short	(.L_156 - .L_155)
.L_155:
        /*0034*/ 	.word	0x00000080
        /*0038*/ 	.word	0x00000001
        /*003c*/ 	.word	0x00000001


	//----- nvinfo : EIATTR_CBANK_PARAM_SIZE
	.align		4
.L_156:
        /*0040*/ 	.byte	0x03, 0x19
        /*0042*/ 	.short	0x0418


	//----- nvinfo : EIATTR_PARAM_CBANK
	.align		4
        /*0044*/ 	.byte	0x04, 0x0a
        /*0046*/ 	.short	(.L_158 - .L_157)
	.align		4
.L_157:
        /*0048*/ 	.word	index@(.nv.constant0._ZN7cutlass13device_kernelIN5flash19enable_sm80_to_sm89INS1_16FlashAttnFwdSm80INS1_25CollectiveMainloopFwdSm80ILi4ELi1ELb0EN4cute5tupleIJNS5_1CILi128EEENS7_ILi112EEENS7_ILi64EEEEEELi64ENS_6half_tEfNS_4arch4Sm80ELb1ELb0ELb0ELb1ELb0ELb0ELb1ELb0EEENS1_21CollectiveEpilogueFwdINS6_IJS8_SA_S9_EEENS6_IJNS7_ILi1EEESI_SI_EEESC_SE_Li128ELb1ELb1ELb0ELb0EEENS1_19SingleTileSchedulerILb1ELb0ELb1ELi128EEEEEEEEEvNT_6ParamsE)
        /*004c*/ 	.short	0x0380
        /*004e*/ 	.short	0x0418


	//----- nvinfo : EIATTR_SW_WAR
	.align		4
.L_158:
        /*0050*/ 	.byte	0x04, 0x36
        /*0052*/ 	.short	(.L_160 - .L_159)
.L_159:
        /*0054*/ 	.word	0x00000008
.L_160:


//--------------------- .nv.info._ZN7cutlass13device_kernelIN5flash19enable_sm80_to_sm89INS1_16FlashAttnFwdSm80INS1_25CollectiveMainloopFwdSm80ILi4ELi1ELb0EN4cute5tupleIJNS5_1CILi128EEENS7_ILi112EEENS7_ILi64EEEEEELi64ENS_6half_tEfNS_4arch4Sm80ELb1ELb0ELb0ELb1ELb0ELb1ELb1ELb0EEENS1_21CollectiveEpilogueFwdINS6_IJS8_SA_S9_EEENS6_IJNS7_ILi1EEESI_SI_EEESC_SE_Li128ELb1ELb1ELb0ELb0EEENS1_19SingleTileSchedulerILb1ELb0ELb1ELi128EEEEEEEEEvNT_6ParamsE --------------------------
	.section	.nv.info._ZN7cutlass13device_kernelIN5flash19enable_sm80_to_sm89INS1_16FlashAttnFwdSm80INS1_25CollectiveMainloopFwdSm80ILi4ELi1ELb0EN4cute5tupleIJNS5_1CILi128EEENS7_ILi112EEENS7_ILi64EEEEEELi64ENS_6half_tEfNS_4arch4Sm80ELb1ELb0ELb0ELb1ELb0ELb1ELb1ELb0EEENS1_21CollectiveEpilogueFwdINS6_IJS8_SA_S9_EEENS6_IJNS7_ILi1EEESI_SI_EEESC_SE_Li128ELb1ELb1ELb0ELb0EEENS1_19SingleTileSchedulerILb1ELb0ELb1ELi128EEEEEEEEEvNT_6ParamsE,"",@"SHT_CUDA_INFO"
	.sectionflags	@""
	.align	4


	//----- nvinfo : EIATTR_CUDA_API_VERSION
	.align		4
        /*0000*/ 	.byte	0x04, 0x37
        /*0002*/ 	.short	(.L_162 - .L_161)
.L_161:
        /*0004*/ 	.word	0x00000082


	//----- nvinfo : EIATTR_KPARAM_INFO
	.align		4
.L_162:
        /*0008*/ 	.byte	0x04, 0x17
        /*000a*/ 	.short	(.L_164 - .L_163)
.L_163:
        /*000c*/ 	.word	0x00000000
        /*0010*/ 	.short	0x0000
        /*0012*/ 	.short	0x0000
        /*0014*/ 	.byte	0x00, 0xf0, 0x61, 0x10


	//----- nvinfo : EIATTR_SPARSE_MMA_MASK
	.align		4
.L_164:
        /*0018*/ 	.byte	0x03, 0x50
        /*001a*/ 	.short	0x0000


	//----- nvinfo : EIATTR_MAXREG_COUNT
	.align		4
        /*001c*/ 	.byte	0x03, 0x1b
        /*001e*/ 	.short	0x00ff


	//----- nvinfo : EIATTR_MERCURY_ISA_VERSION
	.align		4
        /*0020*/ 	.byte	0x03, 0x5f
        /*0022*/ 	.short	0x0101


	//----- nvinfo : EIATTR_VRC_CTA_INIT_COUNT
	.align		4
        /*0024*/ 	.byte	0x02, 0x4a
	.zero		1
	.zero		1


	//----- nvinfo : EIATTR_EXIT_INSTR_OFFSETS
	.align		4
        /*0028*/ 	.byte	0x04, 0x1c
        /*002a*/ 	.short	(.L_166 - .L_165)


	//   ....[0]....
.L_165:
        /*002c*/ 	.word	0x00000010


	//----- nvinfo : EIATTR_MAX_THREADS
	.align		4
.L_166:
        /*0030*/ 	.byte	0x04, 0x05
        /*0032*/ 	.short	(.L_168 - .L_167)
.L_167:
        /*0034*/ 	.word	0x00000080
        /*0038*/ 	.word	0x00000001
        /*003c*/ 	.word	0x00000001


	//----- nvinfo : EIATTR_CBANK_PARAM_SIZE
	.align		4
.L_168:
        /*0040*/ 	.byte	0x03, 0x19
        /*0042*/ 	.short	0x0418


	//----- nvinfo : EIATTR_PARAM_CBANK
	.align		4
        /*0044*/ 	.byte	0x04, 0x0a
        /*0046*/ 	.short	(.L_170 - .L_169)
	.align		4
.L_169:
        /*0048*/ 	.word	index@(.nv.constant0._ZN7cutlass13device_kernelIN5flash19enable_sm80_to_sm89INS1_16FlashAttnFwdSm80INS1_25CollectiveMainloopFwdSm80ILi4ELi1ELb0EN4cute5tupleIJNS5_1CILi128EEENS7_ILi112EEENS7_ILi64EEEEEELi64ENS_6half_tEfNS_4arch4Sm80ELb1ELb0ELb0ELb1ELb0ELb1ELb1ELb0EEENS1_21CollectiveEpilogueFwdINS6_IJS8_SA_S9_EEENS6_IJNS7_ILi1EEESI_SI_EEESC_SE_Li128ELb1ELb1ELb0ELb0EEENS1_19SingleTileSchedulerILb1ELb0ELb1ELi128EEEEEEEEEvNT_6ParamsE)
        /*004c*/ 	.short	0x0380
        /*004e*/ 	.short	0x0418


	//----- nvinfo : EIATTR_SW_WAR
	.align		4
.L_170:
        /*0050*/ 	.byte	0x04, 0x36
        /*0052*/ 	.short	(.L_172 - .L_171)
.L_171:
        /*0054*/ 	.word	0x00000008
.L_172:


//--------------------- .nv.callgraph             --------------------------
	.section	.nv.callgraph,"",@"SHT_CUDA_CALLGRAPH"
	.align	4
	.sectionentsize	8
	.align		4
        /*0000*/ 	.word	0x00000000
	.align		4
        /*0004*/ 	.word	0xffffffff
	.align		4
        /*0008*/ 	.word	0x00000000
	.align		4
        /*000c*/ 	.word	0xfffffffe
	.align		4
        /*0010*/ 	.word	0x00000000
	.align		4
        /*0014*/ 	.word	0xfffffffd
	.align		4
        /*0018*/ 	.word	0x00000000
	.align		4
        /*001c*/ 	.word	0xfffffffc


//--------------------- .nv.constant4             --------------------------
	.section	.nv.constant4,"a",@progbits
	.align	8
	.align		8
.nv.constant4:
        /*0000*/ 	.dword	_ZN65_INTERNAL_aea7c052_29_flash_fwd_hdim64_fp16_sm80_cu_21e1f8cb_34214cuda3std3__45__cpo5beginE
	.align		8
        /*0008*/ 	.dword	_ZN65_INTERNAL_aea7c052_29_flash_fwd_hdim64_fp16_sm80_cu_21e1f8cb_34214cuda3std3__45__cpo3endE
	.align		8
        /*0010*/ 	.dword	_ZN65_INTERNAL_aea7c052_29_flash_fwd_hdim64_fp16_sm80_cu_21e1f8cb_34214cuda3std3__45__cpo6cbeginE
	.align		8
        /*0018*/ 	.dword	_ZN65_INTERNAL_aea7c052_29_flash_fwd_hdim64_fp16_sm80_cu_21e1f8cb_34214cuda3std3__45__cpo4cendE
	.align		8
        /*0020*/ 	.dword	_ZN65_INTERNAL_aea7c052_29_flash_fwd_hdim64_fp16_sm80_cu_21e1f8cb_34214cuda3std3__467_GLOBAL__N__aea7c052_29_flash_fwd_hdim64_fp16_sm80_cu_21e1f8cb_34216ignoreE
	.align		8
        /*0028*/ 	.dword	_ZN65_INTERNAL_aea7c052_29_flash_fwd_hdim64_fp16_sm80_cu_21e1f8cb_34214cuda3std3__419piecewise_constructE
	.align		8
        /*0030*/ 	.dword	_ZN65_INTERNAL_aea7c052_29_flash_fwd_hdim64_fp16_sm80_cu_21e1f8cb_34214cuda3std3__48in_placeE
	.align		8
        /*0038*/ 	.dword	_ZN65_INTERNAL_aea7c052_29_flash_fwd_hdim64_fp16_sm80_cu_21e1f8cb_34214cuda3std6ranges3__45__cpo4swapE
	.align		8
        /*0040*/ 	.dword	_ZN65_INTERNAL_aea7c052_29_flash_fwd_hdim64_fp16_sm80_cu_21e1f8cb_34214cuda3std6ranges3__45__cpo9iter_moveE
	.align		8
        /*0048*/ 	.dword	_ZN65_INTERNAL_aea7c052_29_flash_fwd_hdim64_fp16_sm80_cu_21e1f8cb_34214cute7productE
	.align		8
        /*0050*/ 	.dword	_ZN65_INTERNAL_aea7c052_29_flash_fwd_hdim64_fp16_sm80_cu_21e1f8cb_34214cute1_E


//--------------------- .text._ZN7cutlass13device_kernelIN5flash19enable_sm80_to_sm89INS1_16FlashAttnFwdSm80INS1_25CollectiveMainloopFwdSm80ILi4ELi1ELb0EN4cute5tupleIJNS5_1CILi128EEENS7_ILi112EEENS7_ILi64EEEEEELi64ENS_6half_tEfNS_4arch4Sm80ELb0ELb0ELb0ELb0ELb0ELb0ELb1ELb0EEENS1_21CollectiveEpilogueFwdINS6_IJS8_SA_S9_EEENS6_IJNS7_ILi1EEESI_SI_EEESC_SE_Li128ELb0ELb1ELb0ELb0EEENS1_19SingleTileSchedulerILb0ELb0ELb1ELi128EEEEEEEEEvNT_6ParamsE --------------------------
	.section	.text._ZN7cutlass13device_kernelIN5flash19enable_sm80_to_sm89INS1_16FlashAttnFwdSm80INS1_25CollectiveMainloopFwdSm80ILi4ELi1ELb0EN4cute5tupleIJNS5_1CILi128EEENS7_ILi112EEENS7_ILi64EEEEEELi64ENS_6half_tEfNS_4arch4Sm80ELb0ELb0ELb0ELb0ELb0ELb0ELb1ELb0EEENS1_21CollectiveEpilogueFwdINS6_IJS8_SA_S9_EEENS6_IJNS7_ILi1EEESI_SI_EEESC_SE_Li128ELb0ELb1ELb0ELb0EEENS1_19SingleTileSchedulerILb0ELb0ELb1ELi128EEEEEEEEEvNT_6ParamsE,"ax",@progbits
	.align	128
.text._ZN7cutlass13device_kernelIN5flash19enable_sm80_to_sm89INS1_16FlashAttnFwdSm80INS1_25CollectiveMainloopFwdSm80ILi4ELi1ELb0EN4cute5tupleIJNS5_1CILi128EEENS7_ILi112EEENS7_ILi64EEEEEELi64ENS_6half_tEfNS_4arch4Sm80ELb0ELb0ELb0ELb0ELb0ELb0ELb1ELb0EEENS1_21CollectiveEpilogueFwdINS6_IJS8_SA_S9_EEENS6_IJNS7_ILi1EEESI_SI_EEESC_SE_Li128ELb0ELb1ELb0ELb0EEENS1_19SingleTileSchedulerILb0ELb0ELb1ELi128EEEEEEEEEvNT_6ParamsE:
        .type           _ZN7cutlass13device_kernelIN5flash19enable_sm80_to_sm89INS1_16FlashAttnFwdSm80INS1_25CollectiveMainloopFwdSm80ILi4ELi1ELb0EN4cute5tupleIJNS5_1CILi128EEENS7_ILi112EEENS7_ILi64EEEEEELi64ENS_6half_tEfNS_4arch4Sm80ELb0ELb0ELb0ELb0ELb0ELb0ELb1ELb0EEENS1_21CollectiveEpilogueFwdINS6_IJS8_SA_S9_EEENS6_IJNS7_ILi1EEESI_SI_EEESC_SE_Li128ELb0ELb1ELb0ELb0EEENS1_19SingleTileSchedulerILb0ELb0ELb1ELi128EEEEEEEEEvNT_6ParamsE,@function
        .size           _ZN7cutlass13device_kernelIN5flash19enable_sm80_to_sm89INS1_16FlashAttnFwdSm80INS1_25CollectiveMainloopFwdSm80ILi4ELi1ELb0EN4cute5tupleIJNS5_1CILi128EEENS7_ILi112EEENS7_ILi64EEEEEELi64ENS_6half_tEfNS_4arch4Sm80ELb0ELb0ELb0ELb0ELb0ELb0ELb1ELb0EEENS1_21CollectiveEpilogueFwdINS6_IJS8_SA_S9_EEENS6_IJNS7_ILi1EEESI_SI_EEESC_SE_Li128ELb0ELb1ELb0ELb0EEENS1_19SingleTileSchedulerILb0ELb0ELb1ELi128EEEEEEEEEvNT_6ParamsE,(.L_x_9 - _ZN7cutlass13device_kernelIN5flash19enable_sm80_to_sm89INS1_16FlashAttnFwdSm80INS1_25CollectiveMainloopFwdSm80ILi4ELi1ELb0EN4cute5tupleIJNS5_1CILi128EEENS7_ILi112EEENS7_ILi64EEEEEELi64ENS_6half_tEfNS_4arch4Sm80ELb0ELb0ELb0ELb0ELb0ELb0ELb1ELb0EEENS1_21CollectiveEpilogueFwdINS6_IJS8_SA_S9_EEENS6_IJNS7_ILi1EEESI_SI_EEESC_SE_Li128ELb0ELb1ELb0ELb0EEENS1_19SingleTileSchedulerILb0ELb0ELb1ELi128EEEEEEEEEvNT_6ParamsE)
        .other          _ZN7cutlass13device_kernelIN5flash19enable_sm80_to_sm89INS1_16FlashAttnFwdSm80INS1_25CollectiveMainloopFwdSm80ILi4ELi1ELb0EN4cute5tupleIJNS5_1CILi128EEENS7_ILi112EEENS7_ILi64EEEEEELi64ENS_6half_tEfNS_4arch4Sm80ELb0ELb0ELb0ELb0ELb0ELb0ELb1ELb0EEENS1_21CollectiveEpilogueFwdINS6_IJS8_SA_S9_EEENS6_IJNS7_ILi1EEESI_SI_EEESC_SE_Li128ELb0ELb1ELb0ELb0EEENS1_19SingleTileSchedulerILb0ELb0ELb1ELi128EEEEEEEEEvNT_6ParamsE,@"STO_CUDA_ENTRY STV_DEFAULT"
_ZN7cutlass13device_kernelIN5flash19enable_sm80_to_sm89INS1_16FlashAttnFwdSm80INS1_25CollectiveMainloopFwdSm80ILi4ELi1ELb0EN4cute5tupleIJNS5_1CILi128EEENS7_ILi112EEENS7_ILi64EEEEEELi64ENS_6half_tEfNS_4arch4Sm80ELb0ELb0ELb0ELb0ELb0ELb0ELb1ELb0EEENS1_21CollectiveEpilogueFwdINS6_IJS8_SA_S9_EEENS6_IJNS7_ILi1EEESI_SI_EEESC_SE_Li128ELb0ELb1ELb0ELb0EEENS1_19SingleTileSchedulerILb0ELb0ELb1ELi128EEEEEEEEEvNT_6ParamsE:
[----:B------:R-:W-:Y:S01]  /*0000*/  LDC R1, c[0x0][0x37c] ;  /* 0x0000df00ff017b82 */ /* 0x000fe20000000800 */
[----:B------:R-:W-:Y:S05]  /*0010*/  EXIT ;  /* 0x000000000000794d */ /* 0x000fea0003800000 */
.L_x_0:
[----:B------:R-:W-:-:S00]  /*0020*/  BRA `(.L_x_0) ;  /* 0xfffffffc00fc7947 */ /* 0x000fc0000383ffff */
[----:B------:R-:W-:-:S00]  /*0030*/  NOP ;  /* 0x0000000000007918 */ /* 0x000fc00000000000 */
        /* <DEDUP_REMOVED lines=12> */
.L_x_9:


//--------------------- .text._ZN7cutlass13device_kernelIN5flash19enable_sm80_to_sm89INS1_16FlashAttnFwdSm80INS1_25CollectiveMainloopFwdSm80ILi4ELi1ELb0EN4cute5tupleIJNS5_1CILi128EEENS7_ILi112EEENS7_ILi64EEEEEELi64ENS_6half_tEfNS_4arch4Sm80ELb0ELb0ELb0ELb1ELb0ELb0ELb1ELb0EEENS1_21CollectiveEpilogueFwdINS6_IJS8_SA_S9_EEENS6_IJNS7_ILi1EEESI_SI_EEESC_SE_Li128ELb1ELb1ELb0ELb0EEENS1_19SingleTileSchedulerILb1ELb0ELb1ELi128EEEEEEEEEvNT_6ParamsE --------------------------
	.section	.text._ZN7cutlass13device_kernelIN5flash19enable_sm80_to_sm89INS1_16FlashAttnFwdSm80INS1_25CollectiveMainloopFwdSm80ILi4ELi1ELb0EN4cute5tupleIJNS5_1CILi128EEENS7_ILi112EEENS7_ILi64EEEEEELi64ENS_6half_tEfNS_4arch4Sm80ELb0ELb0ELb0ELb1ELb0ELb0ELb1ELb0EEENS1_21CollectiveEpilogueFwdINS6_IJS8_SA_S9_EEENS6_IJNS7_ILi1EEESI_SI_EEESC_SE_Li128ELb1ELb1ELb0ELb0EEENS1_19SingleTileSchedulerILb1ELb0ELb1ELi128EEEEEEEEEvNT_6ParamsE,"ax",@progbits
	.align	128
.text._ZN7cutlass13device_kernelIN5flash19enable_sm80_to_sm89INS1_16FlashAttnFwdSm80INS1_25CollectiveMainloopFwdSm80ILi4ELi1ELb0EN4cute5tupleIJNS5_1CILi128EEENS7_ILi112EEENS7_ILi64EEEEEELi64ENS_6half_tEfNS_4arch4Sm80ELb0ELb0ELb0ELb1ELb0ELb0ELb1ELb0EEENS1_21CollectiveEpilogueFwdINS6_IJS8_SA_S9_EEENS6_IJNS7_ILi1EEESI_SI_EEESC_SE_Li128ELb1ELb1ELb0ELb0EEENS1_19SingleTileSchedulerILb1ELb0ELb1ELi128EEEEEEEEEvNT_6ParamsE:
        .type           _ZN7cutlass13device_kernelIN5flash19enable_sm80_to_sm89INS1_16FlashAttnFwdSm80INS1_25CollectiveMainloopFwdSm80ILi4ELi1ELb0EN4cute5tupleIJNS5_1CILi128EEENS7_ILi112EEENS7_ILi64EEEEEELi64ENS_6half_tEfNS_4arch4Sm80ELb0ELb0ELb0ELb1ELb0ELb0ELb1ELb0EEENS1_21CollectiveEpilogueFwdINS6_IJS8_SA_S9_EEENS6_IJNS7_ILi1EEESI_SI_EEESC_SE_Li128ELb1ELb1ELb0ELb0EEENS1_19SingleTileSchedulerILb1ELb0ELb1ELi128EEEEEEEEEvNT_6ParamsE,@function
        .size           _ZN7cutlass13device_kernelIN5flash19enable_sm80_to_sm89INS1_16FlashAttnFwdSm80INS1_25CollectiveMainloopFwdSm80ILi4ELi1ELb0EN4cute5tupleIJNS5_1CILi128EEENS7_ILi112EEENS7_ILi64EEEEEELi64ENS_6half_tEfNS_4arch4Sm80ELb0ELb0ELb0ELb1ELb0ELb0ELb1ELb0EEENS1_21CollectiveEpilogueFwdINS6_IJS8_SA_S9_EEENS6_IJNS7_ILi1EEESI_SI_EEESC_SE_Li128ELb1ELb1ELb0ELb0EEENS1_19SingleTileSchedulerILb1ELb0ELb1ELi128EEEEEEEEEvNT_6ParamsE,(.L_x_10 - _ZN7cutlass13device_kernelIN5flash19enable_sm80_to_sm89INS1_16FlashAttnFwdSm80INS1_25CollectiveMainloopFwdSm80ILi4ELi1ELb0EN4cute5tupleIJNS5_1CILi128EEENS7_ILi112EEENS7_ILi64EEEEEELi64ENS_6half_tEfNS_4arch4Sm80ELb0ELb0ELb0ELb1ELb0ELb0ELb1ELb0EEENS1_21CollectiveEpilogueFwdINS6_IJS8_SA_S9_EEENS6_IJNS7_ILi1EEESI_SI_EEESC_SE_Li128ELb1ELb1ELb0ELb0EEENS1_19SingleTileSchedulerILb1ELb0ELb1ELi128EEEEEEEEEvNT_6ParamsE)
        .other          _ZN7cutlass13device_kernelIN5flash19enable_sm80_to_sm89INS1_16FlashAttnFwdSm80INS1_25CollectiveMainloopFwdSm80ILi4ELi1ELb0EN4cute5tupleIJNS5_1CILi128EEENS7_ILi112EEENS7_ILi64EEEEEELi64ENS_6half_tEfNS_4arch4Sm80ELb0ELb0ELb0ELb1ELb0ELb0ELb1ELb0EEENS1_21CollectiveEpilogueFwdINS6_IJS8_SA_S9_EEENS6_IJNS7_ILi1EEESI_SI_EEESC_SE_Li128ELb1ELb1ELb0ELb0EEENS1_19SingleTileSchedulerILb1ELb0ELb1ELi128EEEEEEEEEvNT_6ParamsE,@"STO_CUDA_ENTRY STV_DEFAULT"
_ZN7cutlass13device_kernelIN5flash19enable_sm80_to_sm89INS1_16FlashAttnFwdSm80INS1_25CollectiveMainloopFwdSm80ILi4ELi1ELb0EN4cute5tupleIJNS5_1CILi128EEENS7_ILi112EEENS7_ILi64EEEEEELi64ENS_6half_tEfNS_4arch4Sm80ELb0ELb0ELb0ELb1ELb0ELb0ELb1ELb0EEENS1_21CollectiveEpilogueFwdINS6_IJS8_SA_S9_EEENS6_IJNS7_ILi1EEESI_SI_EEESC_SE_Li128ELb1ELb1ELb0ELb0EEENS1_19SingleTileSchedulerILb1ELb0ELb1ELi128EEEEEEEEEvNT_6ParamsE:
[----:B------:R-:W-:Y:S01]  /*0000*/  LDC R1, c[0x0][0x37c] ;  /* 0x0000df00ff017b82 */ /* 0x000fe20000000800 */
[----:B------:R-:W-:Y:S05]  /*0010*/  EXIT ;  /* 0x000000000000794d */ /* 0x000fea0003800000 */
.L_x_1:
        /* <DEDUP_REMOVED lines=14> */
.L_x_10:


//--------------------- .text._ZN7cutlass13device_kernelIN5flash19enable_sm80_to_sm89INS1_16FlashAttnFwdSm80INS1_25CollectiveMainloopFwdSm80ILi4ELi1ELb0EN4cute5tupleIJNS5_1CILi128EEENS7_ILi112EEENS7_ILi64EEEEEELi64ENS_6half_tEfNS_4arch4Sm80ELb0ELb0ELb0ELb1ELb0ELb1ELb1ELb0EEENS1_21CollectiveEpilogueFwdINS6_IJS8_SA_S9_EEENS6_IJNS7_ILi1EEESI_SI_EEESC_SE_Li128ELb1ELb1ELb0ELb0EEENS1_19SingleTileSchedulerILb1ELb0ELb1ELi128EEEEEEEEEvNT_6ParamsE --------------------------
	.section	.text._ZN7cutlass13device_kernelIN5flash19enable_sm80_to_sm89INS1_16FlashAttnFwdSm80INS1_25CollectiveMainloopFwdSm80ILi4ELi1ELb0EN4cute5tupleIJNS5_1CILi128EEENS7_ILi112EEENS7_ILi64EEEEEELi64ENS_6half_tEfNS_4arch4Sm80ELb0ELb0ELb0ELb1ELb0ELb1ELb1ELb0EEENS1_21CollectiveEpilogueFwdINS6_IJS8_SA_S9_EEENS6_IJNS7_ILi1EEESI_SI_EEESC_SE_Li128ELb1ELb1ELb0ELb0EEENS1_19SingleTileSchedulerILb1ELb0ELb1ELi128EEEEEEEEEvNT_6ParamsE,"ax",@progbits
	.align	128
.text._ZN7cutlass13device_kernelIN5flash19enable_sm80_to_sm89INS1_16FlashAttnFwdSm80INS1_25CollectiveMainloopFwdSm80ILi4ELi1ELb0EN4cute5tupleIJNS5_1CILi128EEENS7_ILi112EEENS7_ILi64EEEEEELi64ENS_6half_tEfNS_4arch4Sm80ELb0ELb0ELb0ELb1ELb0ELb1ELb1ELb0EEENS1_21CollectiveEpilogueFwdINS6_IJS8_SA_S9_EEENS6_IJNS7_ILi1EEESI_SI_EEESC_SE_Li128ELb1ELb1ELb0ELb0EEENS1_19SingleTileSchedulerILb1ELb0ELb1ELi128EEEEEEEEEvNT_6ParamsE:
        .type           _ZN7cutlass13device_kernelIN5flash19enable_sm80_to_sm89INS1_16FlashAttnFwdSm80INS1_25CollectiveMainloopFwdSm80ILi4ELi1ELb0EN4cute5tupleIJNS5_1CILi128EEENS7_ILi112EEENS7_ILi64EEEEEELi64ENS_6half_tEfNS_4arch4Sm80ELb0ELb0ELb0ELb1ELb0ELb1ELb1ELb0EEENS1_21CollectiveEpilogueFwdINS6_IJS8_SA_S9_EEENS6_IJNS7_ILi1EEESI_SI_EEESC_SE_Li128ELb1ELb1ELb0ELb0EEENS1_19SingleTileSchedulerILb1ELb0ELb1ELi128EEEEEEEEEvNT_6ParamsE,@function
        .size           _ZN7cutlass13device_kernelIN5flash19enable_sm80_to_sm89INS1_16FlashAttnFwdSm80INS1_25CollectiveMainloopFwdSm80ILi4ELi1ELb0EN4cute5tupleIJNS5_1CILi128EEENS7_ILi112EEENS7_ILi64EEEEEELi64ENS_6half_tEfNS_4arch4Sm80ELb0ELb0ELb0ELb1ELb0ELb1ELb1ELb0EEENS1_21CollectiveEpilogueFwdINS6_IJS8_SA_S9_EEENS6_IJNS7_ILi1EEESI_SI_EEESC_SE_Li128ELb1ELb1ELb0ELb0EEENS1_19SingleTileSchedulerILb1ELb0ELb1ELi128EEEEEEEEEvNT_6ParamsE,(.L_x_11 - _ZN7cutlass13device_kernelIN5flash19enable_sm80_to_sm89INS1_16FlashAttnFwdSm80INS1_25CollectiveMainloopFwdSm80ILi4ELi1ELb0EN4cute5tupleIJNS5_1CILi128EEENS7_ILi112EEENS7_ILi64EEEEEELi64ENS_6half_tEfNS_4arch4Sm80ELb0ELb0ELb0ELb1ELb0ELb1ELb1ELb0EEENS1_21CollectiveEpilogueFwdINS6_IJS8_SA_S9_EEENS6_IJNS7_ILi1EEESI_SI_EEESC_SE_Li128ELb1ELb1ELb0ELb0EEENS1_19SingleTileSchedulerILb1ELb0ELb1ELi128EEEEEEEEEvNT_6ParamsE)
        .other          _ZN7cutlass13device_kernelIN5flash19enable_sm80_to_sm89INS1_16FlashAttnFwdSm80INS1_25CollectiveMainloopFwdSm80ILi4ELi1ELb0EN4cute5tupleIJNS5_1CILi128EEENS7_ILi112EEENS7_ILi64EEEEEELi64ENS_6half_tEfNS_4arch4Sm80ELb0ELb0ELb0ELb1ELb0ELb1ELb1ELb0EEENS1_21CollectiveEpilogueFwdINS6_IJS8_SA_S9_EEENS6_IJNS7_ILi1EEESI_SI_EEESC_SE_Li128ELb1ELb1ELb0ELb0EEENS1_19SingleTileSchedulerILb1ELb0ELb1ELi128EEEEEEEEEvNT_6ParamsE,@"STO_CUDA_ENTRY STV_DEFAULT"
_ZN7cutlass13device_kernelIN5flash19enable_sm80_to_sm89INS1_16FlashAttnFwdSm80INS1_25CollectiveMainloopFwdSm80ILi4ELi1ELb0EN4cute5tupleIJNS5_1CILi128EEENS7_ILi112EEENS7_ILi64EEEEEELi64ENS_6half_tEfNS_4arch4Sm80ELb0ELb0ELb0ELb1ELb0ELb1ELb1ELb0EEENS1_21CollectiveEpilogueFwdINS6_IJS8_SA_S9_EEENS6_IJNS7_ILi1EEESI_SI_EEESC_SE_Li128ELb1ELb1ELb0ELb0EEENS1_19SingleTileSchedulerILb1ELb0ELb1ELi128EEEEEEEEEvNT_6ParamsE:
[----:B------:R-:W-:Y:S01]  /*0000*/  LDC R1, c[0x0][0x37c] ;  /* 0x0000df00ff017b82 */ /* 0x000fe20000000800 */
[----:B------:R-:W-:Y:S05]  /*0010*/  EXIT ;  /* 0x000000000000794d */ /* 0x000fea0003800000 */
.L_x_2:
        /* <DEDUP_REMOVED lines=14> */
.L_x_11:


//--------------------- .text._ZN7cutlass13device_kernelIN5flash19enable_sm80_to_sm89INS1_16FlashAttnFwdSm80INS1_25CollectiveMainloopFwdSm80ILi4ELi1ELb0EN4cute5tupleIJNS5_1CILi128EEENS7_ILi96EEENS7_ILi64EEEEEELi64ENS_6half_tEfNS_4arch4Sm80ELb0ELb1ELb0ELb0ELb0ELb0ELb1ELb0EEENS1_21CollectiveEpilogueFwdINS6_IJS8_SA_S9_EEENS6_IJNS7_ILi1EEESI_SI_EEESC_SE_Li128ELb0ELb1ELb0ELb0EEENS1_19SingleTileSchedulerILb0ELb0ELb1ELi128EEEEEEEEEvNT_6ParamsE --------------------------
	.section	.text._ZN7cutlass13device_kernelIN5flash19enable_sm80_to_sm89INS1_16FlashAttnFwdSm80INS1_25CollectiveMainloopFwdSm80ILi4ELi1ELb0EN4cute5tupleIJNS5_1CILi128EEENS7_ILi96EEENS7_ILi64EEEEEELi64ENS_6half_tEfNS_4arch4Sm80ELb0ELb1ELb0ELb0ELb0ELb0ELb1ELb0EEENS1_21CollectiveEpilogueFwdINS6_IJS8_SA_S9_EEENS6_IJNS7_ILi1EEESI_SI_EEESC_SE_Li128ELb0ELb1ELb0ELb0EEENS1_19SingleTileSchedulerILb0ELb0ELb1ELi128EEEEEEEEEvNT_6ParamsE,"ax",@progbits
	.align	128
.text._ZN7cutlass13device_kernelIN5flash19enable_sm80_to_sm89INS1_16FlashAttnFwdSm80INS1_25CollectiveMainloopFwdSm80ILi4ELi1ELb0EN4cute5tupleIJNS5_1CILi128EEENS7_ILi96EEENS7_ILi64EEEEEELi64ENS_6half_tEfNS_4arch4Sm80ELb0ELb1ELb0ELb0ELb0ELb0ELb1ELb0EEENS1_21CollectiveEpilogueFwdINS6_IJS8_SA_S9_EEENS6_IJNS7_ILi1EEESI_SI_EEESC_SE_Li128ELb0ELb1ELb0ELb0EEENS1_19SingleTileSchedulerILb0ELb0ELb1ELi128EEEEEEEEEvNT_6ParamsE:
        .type           _ZN7cutlass13device_kernelIN5flash19enable_sm80_to_sm89INS1_16FlashAttnFwdSm80INS1_25CollectiveMainloopFwdSm80ILi4ELi1ELb0EN4cute5tupleIJNS5_1CILi128EEENS7_ILi96EEENS7_ILi64EEEEEELi64ENS_6half_tEfNS_4arch4Sm80ELb0ELb1ELb0ELb0ELb0ELb0ELb1ELb0EEENS1_21CollectiveEpilogueFwdINS6_IJS8_SA_S9_EEENS6_IJNS7_ILi1EEESI_SI_EEESC_SE_Li128ELb0ELb1ELb0ELb0EEENS1_19SingleTileSchedulerILb0ELb0ELb1ELi128EEEEEEEEEvNT_6ParamsE,@function
        .size           _ZN7cutlass13device_kernelIN5flash19enable_sm80_to_sm89INS1_16FlashAttnFwdSm80INS1_25CollectiveMainloopFwdSm80ILi4ELi1ELb0EN4cute5tupleIJNS5_1CILi128EEENS7_ILi96EEENS7_ILi64EEEEEELi64ENS_6half_tEfNS_4arch4Sm80ELb0ELb1ELb0ELb0ELb0ELb0ELb1ELb0EEENS1_21CollectiveEpilogueFwdINS6_IJS8_SA_S9_EEENS6_IJNS7_ILi1EEESI_SI_EEESC_SE_Li128ELb0ELb1ELb0ELb0EEENS1_19SingleTileSchedulerILb0ELb0ELb1ELi128EEEEEEEEEvNT_6ParamsE,(.L_x_12 - _ZN7cutlass13device_kernelIN5flash19enable_sm80_to_sm89INS1_16FlashAttnFwdSm80INS1_25CollectiveMainloopFwdSm80ILi4ELi1ELb0EN4cute5tupleIJNS5_1CILi128EEENS7_ILi96EEENS7_ILi64EEEEEELi64ENS_6half_tEfNS_4arch4Sm80ELb0ELb1ELb0ELb0ELb0ELb0ELb1ELb0EEENS1_21CollectiveEpilogueFwdINS6_IJS8_SA_S9_EEENS6_IJNS7_ILi1EEESI_SI_EEESC_SE_Li128ELb0ELb1ELb0ELb0EEENS1_19SingleTileSchedulerILb0ELb0ELb1ELi128EEEEEEEEEvNT_6ParamsE)
        .other          _ZN7cutlass13device_kernelIN5flash19enable_sm80_to_sm89INS1_16FlashAttnFwdSm80INS1_25CollectiveMainloopFwdSm80ILi4ELi1ELb0EN4cute5tupleIJNS5_1CILi128EEENS7_ILi96EEENS7_ILi64EEEEEELi64ENS_6half_tEfNS_4arch4Sm80ELb0ELb1ELb0ELb0ELb0ELb0ELb1ELb0EEENS1_21CollectiveEpilogueFwdINS6_IJS8_SA_S9_EEENS6_IJNS7_ILi1EEESI_SI_EEESC_SE_Li128ELb0ELb1ELb0ELb0EEENS1_19SingleTileSchedulerILb0ELb0ELb1ELi128EEEEEEEEEvNT_6ParamsE,@"STO_CUDA_ENTRY STV_DEFAULT"
_ZN7cutlass13device_kernelIN5flash19enable_sm80_to_sm89INS1_16FlashAttnFwdSm80INS1_25CollectiveMainloopFwdSm80ILi4ELi1ELb0EN4cute5tupleIJNS5_1CILi128EEENS7_ILi96EEENS7_ILi64EEEEEELi64ENS_6half_tEfNS_4arch4Sm80ELb0ELb1ELb0ELb0ELb0ELb0ELb1ELb0EEENS1_21CollectiveEpilogueFwdINS6_IJS8_SA_S9_EEENS6_IJNS7_ILi1EEESI_SI_EEESC_SE_Li128ELb0ELb1ELb0ELb0EEENS1_19SingleTileSchedulerILb0ELb0ELb1ELi128EEEEEEEEEvNT_6ParamsE:
[----:B------:R-:W-:Y:S01]  /*0000*/  LDC R1, c[0x0][0x37c] ;  /* 0x0000df00ff017b82 */ /* 0x000fe20000000800 */
[----:B------:R-:W-:Y:S05]  /*0010*/  EXIT ;  /* 0x000000000000794d */ /* 0x000fea0003800000 */
.L_x_3:
        /* <DEDUP_REMOVED lines=14> */
.L_x_12:


//--------------------- .text._ZN7cutlass13device_kernelIN5flash19enable_sm80_to_sm89INS1_16FlashAttnFwdSm80INS1_25CollectiveMainloopFwdSm80ILi4ELi1ELb0EN4cute5tupleIJNS5_1CILi128EEENS7_ILi96EEENS7_ILi64EEEEEELi64ENS_6half_tEfNS_4arch4Sm80ELb0ELb1ELb0ELb1ELb0ELb0ELb1ELb0EEENS1_21CollectiveEpilogueFwdINS6_IJS8_SA_S9_EEENS6_IJNS7_ILi1EEESI_SI_EEESC_SE_Li128ELb1ELb1ELb0ELb0EEENS1_19SingleTileSchedulerILb1ELb0ELb1ELi128EEEEEEEEEvNT_6ParamsE --------------------------
	.section	.text._ZN7cutlass13device_kernelIN5flash19enable_sm80_to_sm89INS1_16FlashAttnFwdSm80INS1_25CollectiveMainloopFwdSm80ILi4ELi1ELb0EN4cute5tupleIJNS5_1CILi128EEENS7_ILi96EEENS7_ILi64EEEEEELi64ENS_6half_tEfNS_4arch4Sm80ELb0ELb1ELb0ELb1ELb0ELb0ELb1ELb0EEENS1_21CollectiveEpilogueFwdINS6_IJS8_SA_S9_EEENS6_IJNS7_ILi1EEESI_SI_EEESC_SE_Li128ELb1ELb1ELb0ELb0EEENS1_19SingleTileSchedulerILb1ELb0ELb1ELi128EEEEEEEEEvNT_6ParamsE,"ax",@progbits
	.align	128
.text._ZN7cutlass13device_kernelIN5flash19enable_sm80_to_sm89INS1_16FlashAttnFwdSm80INS1_25CollectiveMainloopFwdSm80ILi4ELi1ELb0EN4cute5tupleIJNS5_1CILi128EEENS7_ILi96EEENS7_ILi64EEEEEELi64ENS_6half_tEfNS_4arch4Sm80ELb0ELb1ELb0ELb1ELb0ELb0ELb1ELb0EEENS1_21CollectiveEpilogueFwdINS6_IJS8_SA_S9_EEENS6_IJNS7_ILi1EEESI_SI_EEESC_SE_Li128ELb1ELb1ELb0ELb0EEENS1_19SingleTileSchedulerILb1ELb0ELb1ELi128EEEEEEEEEvNT_6ParamsE:
        .type           _ZN7cutlass13device_kernelIN5flash19enable_sm80_to_sm89INS1_16FlashAttnFwdSm80INS1_25CollectiveMainloopFwdSm80ILi4ELi1ELb0EN4cute5tupleIJNS5_1CILi128EEENS7_ILi96EEENS7_ILi64EEEEEELi64ENS_6half_tEfNS_4arch4Sm80ELb0ELb1ELb0ELb1ELb0ELb0ELb1ELb0EEENS1_21CollectiveEpilogueFwdINS6_IJS8_SA_S9_EEENS6_IJNS7_ILi1EEESI_SI_EEESC_SE_Li128ELb1ELb1ELb0ELb0EEENS1_19SingleTileSchedulerILb1ELb0ELb1ELi128EEEEEEEEEvNT_6ParamsE,@function
        .size           _ZN7cutlass13device_kernelIN5flash19enable_sm80_to_sm89INS1_16FlashAttnFwdSm80INS1_25CollectiveMainloopFwdSm80ILi4ELi1ELb0EN4cute5tupleIJNS5_1CILi128EEENS7_ILi96EEENS7_ILi64EEEEEELi64ENS_6half_tEfNS_4arch4Sm80ELb0ELb1ELb0ELb1ELb0ELb0ELb1ELb0EEENS1_21CollectiveEpilogueFwdINS6_IJS8_SA_S9_EEENS6_IJNS7_ILi1EEESI_SI_EEESC_SE_Li128ELb1ELb1ELb0ELb0EEENS1_19SingleTileSchedulerILb1ELb0ELb1ELi128EEEEEEEEEvNT_6ParamsE,(.L_x_13 - _ZN7cutlass13device_kernelIN5flash19enable_sm80_to_sm89INS1_16FlashAttnFwdSm80INS1_25CollectiveMainloopFwdSm80ILi4ELi1ELb0EN4cute5tupleIJNS5_1CILi128EEENS7_ILi96EEENS7_ILi64EEEEEELi64ENS_6half_tEfNS_4arch4Sm80ELb0ELb1ELb0ELb1ELb0ELb0ELb1ELb0EEENS1_21CollectiveEpilogueFwdINS6_IJS8_SA_S9_EEENS6_IJNS7_ILi1EEESI_SI_EEESC_SE_Li128ELb1ELb1ELb0ELb0EEENS1_19SingleTileSchedulerILb1ELb0ELb1ELi128EEEEEEEEEvNT_6ParamsE)
        .other          _ZN7cutlass13device_kernelIN5flash19enable_sm80_to_sm89INS1_16FlashAttnFwdSm80INS1_25CollectiveMainloopFwdSm80ILi4ELi1ELb0EN4cute5tupleIJNS5_1CILi128EEENS7_ILi96EEENS7_ILi64EEEEEELi64ENS_6half_tEfNS_4arch4Sm80ELb0ELb1ELb0ELb1ELb0ELb0ELb1ELb0EEENS1_21CollectiveEpilogueFwdINS6_IJS8_SA_S9_EEENS6_IJNS7_ILi1EEESI_SI_EEESC_SE_Li128ELb1ELb1ELb0ELb0EEENS1_19SingleTileSchedulerILb1ELb0ELb1ELi128EEEEEEEEEvNT_6ParamsE,@"STO_CUDA_ENTRY STV_DEFAULT"
_ZN7cutlass13device_kernelIN5flash19enable_sm80_to_sm89INS1_16FlashAttnFwdSm80INS1_25CollectiveMainloopFwdSm80ILi4ELi1ELb0EN4cute5tupleIJNS5_1CILi128EEENS7_ILi96EEENS7_ILi64EEEEEELi64ENS_6half_tEfNS_4arch4Sm80ELb0ELb1ELb0ELb1ELb0ELb0ELb1ELb0EEENS1_21CollectiveEpilogueFwdINS6_IJS8_SA_S9_EEENS6_IJNS7_ILi1EEESI_SI_EEESC_SE_Li128ELb1ELb1ELb0ELb0EEENS1_19SingleTileSchedulerILb1ELb0ELb1ELi128EEEEEEEEEvNT_6ParamsE:
[----:B------:R-:W-:Y:S01]  /*0000*/  LDC R1, c[0x0][0x37c] ;  /* 0x0000df00ff017b82 */ /* 0x000fe20000000800 */
[----:B------:R-:W-:Y:S05]  /*0010*/  EXIT ;  /* 0x000000000000794d */ /* 0x000fea0003800000 */
.L_x_4:
        /* <DEDUP_REMOVED lines=14> */
.L_x_13:


//--------------------- .text._ZN7cutlass13device_kernelIN5flash19enable_sm80_to_sm89INS1_16FlashAttnFwdSm80INS1_25CollectiveMainloopFwdSm80ILi4ELi1ELb0EN4cute5tupleIJNS5_1CILi128EEENS7_ILi96EEENS7_ILi64EEEEEELi64ENS_6half_tEfNS_4arch4Sm80ELb0ELb1ELb0ELb1ELb0ELb1ELb1ELb0EEENS1_21CollectiveEpilogueFwdINS6_IJS8_SA_S9_EEENS6_IJNS7_ILi1EEESI_SI_EEESC_SE_Li128ELb1ELb1ELb0ELb0EEENS1_19SingleTileSchedulerILb1ELb0ELb1ELi128EEEEEEEEEvNT_6ParamsE --------------------------
	.section	.text._ZN7cutlass13device_kernelIN5flash19enable_sm80_to_sm89INS1_16FlashAttnFwdSm80INS1_25CollectiveMainloopFwdSm80ILi4ELi1ELb0EN4cute5tupleIJNS5_1CILi128EEENS7_ILi96EEENS7_ILi64EEEEEELi64ENS_6half_tEfNS_4arch4Sm80ELb0ELb1ELb0ELb1ELb0ELb1ELb1ELb0EEENS1_21CollectiveEpilogueFwdINS6_IJS8_SA_S9_EEENS6_IJNS7_ILi1EEESI_SI_EEESC_SE_Li128ELb1ELb1ELb0ELb0EEENS1_19SingleTileSchedulerILb1ELb0ELb1ELi128EEEEEEEEEvNT_6ParamsE,"ax",@progbits
	.align	128
.text._ZN7cutlass13device_kernelIN5flash19enable_sm80_to_sm89INS1_16FlashAttnFwdSm80INS1_25CollectiveMainloopFwdSm80ILi4ELi1ELb0EN4cute5tupleIJNS5_1CILi128EEENS7_ILi96EEENS7_ILi64EEEEEELi64ENS_6half_tEfNS_4arch4Sm80ELb0ELb1ELb0ELb1ELb0ELb1ELb1ELb0EEENS1_21CollectiveEpilogueFwdINS6_IJS8_SA_S9_EEENS6_IJNS7_ILi1EEESI_SI_EEESC_SE_Li128ELb1ELb1ELb0ELb0EEENS1_19SingleTileSchedulerILb1ELb0ELb1ELi128EEEEEEEEEvNT_6ParamsE:
        .type           _ZN7cutlass13device_kernelIN5flash19enable_sm80_to_sm89INS1_16FlashAttnFwdSm80INS1_25CollectiveMainloopFwdSm80ILi4ELi1ELb0EN4cute5tupleIJNS5_1CILi128EEENS7_ILi96EEENS7_ILi64EEEEEELi64ENS_6half_tEfNS_4arch4Sm80ELb0ELb1ELb0ELb1ELb0ELb1ELb1ELb0EEENS1_21CollectiveEpilogueFwdINS6_IJS8_SA_S9_EEENS6_IJNS7_ILi1EEESI_SI_EEESC_SE_Li128ELb1ELb1ELb0ELb0EEENS1_19SingleTileSchedulerILb1ELb0ELb1ELi128EEEEEEEEEvNT_6ParamsE,@function
        .size           _ZN7cutlass13device_kernelIN5flash19enable_sm80_to_sm89INS1_16FlashAttnFwdSm80INS1_25CollectiveMainloopFwdSm80ILi4ELi1ELb0EN4cute5tupleIJNS5_1CILi128EEENS7_ILi96EEENS7_ILi64EEEEEELi64ENS_6half_tEfNS_4arch4Sm80ELb0ELb1ELb0ELb1ELb0ELb1ELb1ELb0EEENS1_21CollectiveEpilogueFwdINS6_IJS8_SA_S9_EEENS6_IJNS7_ILi1EEESI_SI_EEESC_SE_Li128ELb1ELb1ELb0ELb0EEENS1_19SingleTileSchedulerILb1ELb0ELb1ELi128EEEEEEEEEvNT_6ParamsE,(.L_x_14 - _ZN7cutlass13device_kernelIN5flash19enable_sm80_to_sm89INS1_16FlashAttnFwdSm80INS1_25CollectiveMainloopFwdSm80ILi4ELi1ELb0EN4cute5tupleIJNS5_1CILi128EEENS7_ILi96EEENS7_ILi64EEEEEELi64ENS_6half_tEfNS_4arch4Sm80ELb0ELb1ELb0ELb1ELb0ELb1ELb1ELb0EEENS1_21CollectiveEpilogueFwdINS6_IJS8_SA_S9_EEENS6_IJNS7_ILi1EEESI_SI_EEESC_SE_Li128ELb1ELb1ELb0ELb0EEENS1_19SingleTileSchedulerILb1ELb0ELb1ELi128EEEEEEEEEvNT_6ParamsE)
        .other          _ZN7cutlass13device_kernelIN5flash19enable_sm80_to_sm89INS1_16FlashAttnFwdSm80INS1_25CollectiveMainloopFwdSm80ILi4ELi1ELb0EN4cute5tupleIJNS5_1CILi128EEENS7_ILi96EEENS7_ILi64EEEEEELi64ENS_6half_tEfNS_4arch4Sm80ELb0ELb1ELb0ELb1ELb0ELb1ELb1ELb0EEENS1_21CollectiveEpilogueFwdINS6_IJS8_SA_S9_EEENS6_IJNS7_ILi1EEESI_SI_EEESC_SE_Li128ELb1ELb1ELb0ELb0EEENS1_19SingleTileSchedulerILb1ELb0ELb1ELi128EEEEEEEEEvNT_6ParamsE,@"STO_CUDA_ENTRY STV_DEFAULT"
_ZN7cutlass13device_kernelIN5flash19enable_sm80_to_sm89INS1_16FlashAttnFwdSm80INS1_25CollectiveMainloopFwdSm80ILi4ELi1ELb0EN4cute5tupleIJNS5_1CILi128EEENS7_ILi96EEENS7_ILi64EEEEEELi64ENS_6half_tEfNS_4arch4Sm80ELb0ELb1ELb0ELb1ELb0ELb1ELb1ELb0EEENS1_21CollectiveEpilogueFwdINS6_IJS8_SA_S9_EEENS6_IJNS7_ILi1EEESI_SI_EEESC_SE_Li128ELb1ELb1ELb0ELb0EEENS1_19SingleTileSchedulerILb1ELb0ELb1ELi128EEEEEEEEEvNT_6ParamsE:
[----:B------:R-:W-:Y:S01]  /*0000*/  LDC R1, c[0x0][0x37c] ;  /* 0x0000df00ff017b82 */ /* 0x000fe20000000800 */
[----:B------:R-:W-:Y:S05]  /*0010*/  EXIT ;  /* 0x000000000000794d */ /* 0x000fea0003800000 */
.L_x_5:
        /* <DEDUP_REMOVED lines=14> */
.L_x_14:


//--------------------- .text._ZN7cutlass13device_kernelIN5flash19enable_sm80_to_sm89INS1_16FlashAttnFwdSm80INS1_25CollectiveMainloopFwdSm80ILi4ELi1ELb0EN4cute5tupleIJNS5_1CILi128EEENS7_ILi112EEENS7_ILi64EEEEEELi64ENS_6half_tEfNS_4arch4Sm80ELb1ELb0ELb0ELb0ELb0ELb0ELb1ELb0EEENS1_21CollectiveEpilogueFwdINS6_IJS8_SA_S9_EEENS6_IJNS7_ILi1EEESI_SI_EEESC_SE_Li128ELb0ELb1ELb0ELb0EEENS1_30DynamicPersistentTileSchedulerILi128ELi128ELb0ELb1ELb0EEEEEEEEEvNT_6ParamsE --------------------------
	.section	.text._ZN7cutlass13device_kernelIN5flash19enable_sm80_to_sm89INS1_16FlashAttnFwdSm80INS1_25CollectiveMainloopFwdSm80ILi4ELi1ELb0EN4cute5tupleIJNS5_1CILi128EEENS7_ILi112EEENS7_ILi64EEEEEELi64ENS_6half_tEfNS_4arch4Sm80ELb1ELb0ELb0ELb0ELb0ELb0ELb1ELb0EEENS1_21CollectiveEpilogueFwdINS6_IJS8_SA_S9_EEENS6_IJNS7_ILi1EEESI_SI_EEESC_SE_Li128ELb0ELb1ELb0ELb0EEENS1_30DynamicPersistentTileSchedulerILi128ELi128ELb0ELb1ELb0EEEEEEEEEvNT_6ParamsE,"ax",@progbits
	.align	128
.text._ZN7cutlass13device_kernelIN5flash19enable_sm80_to_sm89INS1_16FlashAttnFwdSm80INS1_25CollectiveMainloopFwdSm80ILi4ELi1ELb0EN4cute5tupleIJNS5_1CILi128EEENS7_ILi112EEENS7_ILi64EEEEEELi64ENS_6half_tEfNS_4arch4Sm80ELb1ELb0ELb0ELb0ELb0ELb0ELb1ELb0EEENS1_21CollectiveEpilogueFwdINS6_IJS8_SA_S9_EEENS6_IJNS7_ILi1EEESI_SI_EEESC_SE_Li128ELb0ELb1ELb0ELb0EEENS1_30DynamicPersistentTileSchedulerILi128ELi128ELb0ELb1ELb0EEEEEEEEEvNT_6ParamsE:
        .type           _ZN7cutlass13device_kernelIN5flash19enable_sm80_to_sm89INS1_16FlashAttnFwdSm80INS1_25CollectiveMainloopFwdSm80ILi4ELi1ELb0EN4cute5tupleIJNS5_1CILi128EEENS7_ILi112EEENS7_ILi64EEEEEELi64ENS_6half_tEfNS_4arch4Sm80ELb1ELb0ELb0ELb0ELb0ELb0ELb1ELb0EEENS1_21CollectiveEpilogueFwdINS6_IJS8_SA_S9_EEENS6_IJNS7_ILi1EEESI_SI_EEESC_SE_Li128ELb0ELb1ELb0ELb0EEENS1_30DynamicPersistentTileSchedulerILi128ELi128ELb0ELb1ELb0EEEEEEEEEvNT_6ParamsE,@function
        .size           _ZN7cutlass13device_kernelIN5flash19enable_sm80_to_sm89INS1_16FlashAttnFwdSm80INS1_25CollectiveMainloopFwdSm80ILi4ELi1ELb0EN4cute5tupleIJNS5_1CILi128EEENS7_ILi112EEENS7_ILi64EEEEEELi64ENS_6half_tEfNS_4arch4Sm80ELb1ELb0ELb0ELb0ELb0ELb0ELb1ELb0EEENS1_21CollectiveEpilogueFwdINS6_IJS8_SA_S9_EEENS6_IJNS7_ILi1EEESI_SI_EEESC_SE_Li128ELb0ELb1ELb0ELb0EEENS1_30DynamicPersistentTileSchedulerILi128ELi128ELb0ELb1ELb0EEEEEEEEEvNT_6ParamsE,(.L_x_15 - _ZN7cutlass13device_kernelIN5flash19enable_sm80_to_sm89INS1_16FlashAttnFwdSm80INS1_25CollectiveMainloopFwdSm80ILi4ELi1ELb0EN4cute5tupleIJNS5_1CILi128EEENS7_ILi112EEENS7_ILi64EEEEEELi64ENS_6half_tEfNS_4arch4Sm80ELb1ELb0ELb0ELb0ELb0ELb0ELb1ELb0EEENS1_21CollectiveEpilogueFwdINS6_IJS8_SA_S9_EEENS6_IJNS7_ILi1EEESI_SI_EEESC_SE_Li128ELb0ELb1ELb0ELb0EEENS1_30DynamicPersistentTileSchedulerILi128ELi128ELb0ELb1ELb0EEEEEEEEEvNT_6ParamsE)
        .other          _ZN7cutlass13device_kernelIN5flash19enable_sm80_to_sm89INS1_16FlashAttnFwdSm80INS1_25CollectiveMainloopFwdSm80ILi4ELi1ELb0EN4cute5tupleIJNS5_1CILi128EEENS7_ILi112EEENS7_ILi64EEEEEELi64ENS_6half_tEfNS_4arch4Sm80ELb1ELb0ELb0ELb0ELb0ELb0ELb1ELb0EEENS1_21CollectiveEpilogueFwdINS6_IJS8_SA_S9_EEENS6_IJNS7_ILi1EEESI_SI_EEESC_SE_Li128ELb0ELb1ELb0ELb0EEENS1_30DynamicPersistentTileSchedulerILi128ELi128ELb0ELb1ELb0EEEEEEEEEvNT_6ParamsE,@"STO_CUDA_ENTRY STV_DEFAULT"
_ZN7cutlass13device_kernelIN5flash19enable_sm80_to_sm89INS1_16FlashAttnFwdSm80INS1_25CollectiveMainloopFwdSm80ILi4ELi1ELb0EN4cute5tupleIJNS5_1CILi128EEENS7_ILi112EEENS7_ILi64EEEEEELi64ENS_6half_tEfNS_4arch4Sm80ELb1ELb0ELb0ELb0ELb0ELb0ELb1ELb0EEENS1_21CollectiveEpilogueFwdINS6_IJS8_SA_S9_EEENS6_IJNS7_ILi1EEESI_SI_EEESC_SE_Li128ELb0ELb1ELb0ELb0EEENS1_30DynamicPersistentTileSchedulerILi128ELi128ELb0ELb1ELb0EEEEEEEEEvNT_6ParamsE:
[----:B------:R-:W-:Y:S01]  /*0000*/  LDC R1, c[0x0][0x37c] ;  /* 0x0000df00ff017b82 */ /* 0x000fe20000000800 */
[----:B------:R-:W-:Y:S05]  /*0010*/  EXIT ;  /* 0x000000000000794d */ /* 0x000fea0003800000 */
.L_x_6:
        /* <DEDUP_REMOVED lines=14> */
.L_x_15:


//--------------------- .text._ZN7cutlass13device_kernelIN5flash19enable_sm80_to_sm89INS1_16FlashAttnFwdSm80INS1_25CollectiveMainloopFwdSm80ILi4ELi1ELb0EN4cute5tupleIJNS5_1CILi128EEENS7_ILi112EEENS7_ILi64EEEEEELi64ENS_6half_tEfNS_4arch4Sm80ELb1ELb0ELb0ELb1ELb0ELb0ELb1ELb0EEENS1_21CollectiveEpilogueFwdINS6_IJS8_SA_S9_EEENS6_IJNS7_ILi1EEESI_SI_EEESC_SE_Li128ELb1ELb1ELb0ELb0EEENS1_19SingleTileSchedulerILb1ELb0ELb1ELi128EEEEEEEEEvNT_6ParamsE --------------------------
	.section	.text._ZN7cutlass13device_kernelIN5flash19enable_sm80_to_sm89INS1_16FlashAttnFwdSm80INS1_25CollectiveMainloopFwdSm80ILi4ELi1ELb0EN4cute5tupleIJNS5_1CILi128EEENS7_ILi112EEENS7_ILi64EEEEEELi64ENS_6half_tEfNS_4arch4Sm80ELb1ELb0ELb0ELb1ELb0ELb0ELb1ELb0EEENS1_21CollectiveEpilogueFwdINS6_IJS8_SA_S9_EEENS6_IJNS7_ILi1EEESI_SI_EEESC_SE_Li128ELb1ELb1ELb0ELb0EEENS1_19SingleTileSchedulerILb1ELb0ELb1ELi128EEEEEEEEEvNT_6ParamsE,"ax",@progbits
	.align	128
.text._ZN7cutlass13device_kernelIN5flash19enable_sm80_to_sm89INS1_16FlashAttnFwdSm80INS1_25CollectiveMainloopFwdSm80ILi4ELi1ELb0EN4cute5tupleIJNS5_1CILi128EEENS7_ILi112EEENS7_ILi64EEEEEELi64ENS_6half_tEfNS_4arch4Sm80ELb1ELb0ELb0ELb1ELb0ELb0ELb1ELb0EEENS1_21CollectiveEpilogueFwdINS6_IJS8_SA_S9_EEENS6_IJNS7_ILi1EEESI_SI_EEESC_SE_Li128ELb1ELb1ELb0ELb0EEENS1_19SingleTileSchedulerILb1ELb0ELb1ELi128EEEEEEEEEvNT_6ParamsE:
        .type           _ZN7cutlass13device_kernelIN5flash19enable_sm80_to_sm89INS1_16FlashAttnFwdSm80INS1_25CollectiveMainloopFwdSm80ILi4ELi1ELb0EN4cute5tupleIJNS5_1CILi128EEENS7_ILi112EEENS7_ILi64EEEEEELi64ENS_6half_tEfNS_4arch4Sm80ELb1ELb0ELb0ELb1ELb0ELb0ELb1ELb0EEENS1_21CollectiveEpilogueFwdINS6_IJS8_SA_S9_EEENS6_IJNS7_ILi1EEESI_SI_EEESC_SE_Li128ELb1ELb1ELb0ELb0EEENS1_19SingleTileSchedulerILb1ELb0ELb1ELi128EEEEEEEEEvNT_6ParamsE,@function
        .size           _ZN7cutlass13device_kernelIN5flash19enable_sm80_to_sm89INS1_16FlashAttnFwdSm80INS1_25CollectiveMainloopFwdSm80ILi4ELi1ELb0EN4cute5tupleIJNS5_1CILi128EEENS7_ILi112EEENS7_ILi64EEEEEELi64ENS_6half_tEfNS_4arch4Sm80ELb1ELb0ELb0ELb1ELb0ELb0ELb1ELb0EEENS1_21CollectiveEpilogueFwdINS6_IJS8_SA_S9_EEENS6_IJNS7_ILi1EEESI_SI_EEESC_SE_Li128ELb1ELb1ELb0ELb0EEENS1_19SingleTileSchedulerILb1ELb0ELb1ELi128EEEEEEEEEvNT_6ParamsE,(.L_x_16 - _ZN7cutlass13device_kernelIN5flash19enable_sm80_to_sm89INS1_16FlashAttnFwdSm80INS1_25CollectiveMainloopFwdSm80ILi4ELi1ELb0EN4cute5tupleIJNS5_1CILi128EEENS7_ILi112EEENS7_ILi64EEEEEELi64ENS_6half_tEfNS_4arch4Sm80ELb1ELb0ELb0ELb1ELb0ELb0ELb1ELb0EEENS1_21CollectiveEpilogueFwdINS6_IJS8_SA_S9_EEENS6_IJNS7_ILi1EEESI_SI_EEESC_SE_Li128ELb1ELb1ELb0ELb0EEENS1_19SingleTileSchedulerILb1ELb0ELb1ELi128EEEEEEEEEvNT_6ParamsE)
        .other          _ZN7cutlass13device_kernelIN5flash19enable_sm80_to_sm89INS1_16FlashAttnFwdSm80INS1_25CollectiveMainloopFwdSm80ILi4ELi1ELb0EN4cute5tupleIJNS5_1CILi128EEENS7_ILi112EEENS7_ILi64EEEEEELi64ENS_6half_tEfNS_4arch4Sm80ELb1ELb0ELb0ELb1ELb0ELb0ELb1ELb0EEENS1_21CollectiveEpilogueFwdINS6_IJS8_SA_S9_EEENS6_IJNS7_ILi1EEESI_SI_EEESC_SE_Li128ELb1ELb1ELb0ELb0EEENS1_19SingleTileSchedulerILb1ELb0ELb1ELi128EEEEEEEEEvNT_6ParamsE,@"STO_CUDA_ENTRY STV_DEFAULT"
_ZN7cutlass13device_kernelIN5flash19enable_sm80_to_sm89INS1_16FlashAttnFwdSm80INS1_25CollectiveMainloopFwdSm80ILi4ELi1ELb0EN4cute5tupleIJNS5_1CILi128EEENS7_ILi112EEENS7_ILi64EEEEEELi64ENS_6half_tEfNS_4arch4Sm80ELb1ELb0ELb0ELb1ELb0ELb0ELb1ELb0EEENS1_21CollectiveEpilogueFwdINS6_IJS8_SA_S9_EEENS6_IJNS7_ILi1EEESI_SI_EEESC_SE_Li128ELb1ELb1ELb0ELb0EEENS1_19SingleTileSchedulerILb1ELb0ELb1ELi128EEEEEEEEEvNT_6ParamsE:
[----:B------:R-:W-:Y:S01]  /*0000*/  LDC R1, c[0x0][0x37c] ;  /* 0x0000df00ff017b82 */ /* 0x000fe20000000800 */
[----:B------:R-:W-:Y:S05]  /*0010*/  EXIT ;  /* 0x000000000000794d */ /* 0x000fea0003800000 */
.L_x_7:
        /* <DEDUP_REMOVED lines=14> */
.L_x_16:


//--------------------- .text._ZN7cutlass13device_kernelIN5flash19enable_sm80_to_sm89INS1_16FlashAttnFwdSm80INS1_25CollectiveMainloopFwdSm80ILi4ELi1ELb0EN4cute5tupleIJNS5_1CILi128EEENS7_ILi112EEENS7_ILi64EEEEEELi64ENS_6half_tEfNS_4arch4Sm80ELb1ELb0ELb0ELb1ELb0ELb1ELb1ELb0EEENS1_21CollectiveEpilogueFwdINS6_IJS8_SA_S9_EEENS6_IJNS7_ILi1EEESI_SI_EEESC_SE_Li128ELb1ELb1ELb0ELb0EEENS1_19SingleTileSchedulerILb1ELb0ELb1ELi128EEEEEEEEEvNT_6ParamsE --------------------------
	.section	.text._ZN7cutlass13device_kernelIN5flash19enable_sm80_to_sm89INS1_16FlashAttnFwdSm80INS1_25CollectiveMainloopFwdSm80ILi4ELi1ELb0EN4cute5tupleIJNS5_1CILi128EEENS7_ILi112EEENS7_ILi64EEEEEELi64ENS_6half_tEfNS_4arch4Sm80ELb1ELb0ELb0ELb1ELb0ELb1ELb1ELb0EEENS1_21CollectiveEpilogueFwdINS6_IJS8_SA_S9_EEENS6_IJNS7_ILi1EEESI_SI_EEESC_SE_Li128ELb1ELb1ELb0ELb0EEENS1_19SingleTileSchedulerILb1ELb0ELb1ELi128EEEEEEEEEvNT_6ParamsE,"ax",@progbits
	.align	128
.text._ZN7cutlass13device_kernelIN5flash19enable_sm80_to_sm89INS1_16FlashAttnFwdSm80INS1_25CollectiveMainloopFwdSm80ILi4ELi1ELb0EN4cute5tupleIJNS5_1CILi128EEENS7_ILi112EEENS7_ILi64EEEEEELi64ENS_6half_tEfNS_4arch4Sm80ELb1ELb0ELb0ELb1ELb0ELb1ELb1ELb0EEENS1_21CollectiveEpilogueFwdINS6_IJS8_SA_S9_EEENS6_IJNS7_ILi1EEESI_SI_EEESC_SE_Li128ELb1ELb1ELb0ELb0EEENS1_19SingleTileSchedulerILb1ELb0ELb1ELi128EEEEEEEEEvNT_6ParamsE:
        .type           _ZN7cutlass13device_kernelIN5flash19enable_sm80_to_sm89INS1_16FlashAttnFwdSm80INS1_25CollectiveMainloopFwdSm80ILi4ELi1ELb0EN4cute5tupleIJNS5_1CILi128EEENS7_ILi112EEENS7_ILi64EEEEEELi64ENS_6half_tEfNS_4arch4Sm80ELb1ELb0ELb0ELb1ELb0ELb1ELb1ELb0EEENS1_21CollectiveEpilogueFwdINS6_IJS8_SA_S9_EEENS6_IJNS7_ILi1EEESI_SI_EEESC_SE_Li128ELb1ELb1ELb0ELb0EEENS1_19SingleTileSchedulerILb1ELb0ELb1ELi128EEEEEEEEEvNT_6ParamsE,@function
        .size           _ZN7cutlass13device_kernelIN5flash19enable_sm80_to_sm89INS1_16FlashAttnFwdSm80INS1_25CollectiveMainloopFwdSm80ILi4ELi1ELb0EN4cute5tupleIJNS5_1CILi128EEENS7_ILi112EEENS7_ILi64EEEEEELi64ENS_6half_tEfNS_4arch4Sm80ELb1ELb0ELb0ELb1ELb0ELb1ELb1ELb0EEENS1_21CollectiveEpilogueFwdINS6_IJS8_SA_S9_EEENS6_IJNS7_ILi1EEESI_SI_EEESC_SE_Li128ELb1ELb1ELb0ELb0EEENS1_19SingleTileSchedulerILb1ELb0ELb1ELi128EEEEEEEEEvNT_6ParamsE,(.L_x_17 - _ZN7cutlass13device_kernelIN5flash19enable_sm80_to_sm89INS1_16FlashAttnFwdSm80INS1_25CollectiveMainloopFwdSm80ILi4ELi1ELb0EN4cute5tupleIJNS5_1CILi128EEENS7_ILi112EEENS7_ILi64EEEEEELi64ENS_6half_tEfNS_4arch4Sm80ELb1ELb0ELb0ELb1ELb0ELb1ELb1ELb0EEENS1_21CollectiveEpilogueFwdINS6_IJS8_SA_S9_EEENS6_IJNS7_ILi1EEESI_SI_EEESC_SE_Li128ELb1ELb1ELb0ELb0EEENS1_19SingleTileSchedulerILb1ELb0ELb1ELi128EEEEEEEEEvNT_6ParamsE)
        .other          _ZN7cutlass13device_kernelIN5flash19enable_sm80_to_sm89INS1_16FlashAttnFwdSm80INS1_25CollectiveMainloopFwdSm80ILi4ELi1ELb0EN4cute5tupleIJNS5_1CILi128EEENS7_ILi112EEENS7_ILi64EEEEEELi64ENS_6half_tEfNS_4arch4Sm80ELb1ELb0ELb0ELb1ELb0ELb1ELb1ELb0EEENS1_21CollectiveEpilogueFwdINS6_IJS8_SA_S9_EEENS6_IJNS7_ILi1EEESI_SI_EEESC_SE_Li128ELb1ELb1ELb0ELb0EEENS1_19SingleTileSchedulerILb1ELb0ELb1ELi128EEEEEEEEEvNT_6ParamsE,@"STO_CUDA_ENTRY STV_DEFAULT"
_ZN7cutlass13device_kernelIN5flash19enable_sm80_to_sm89INS1_16FlashAttnFwdSm80INS1_25CollectiveMainloopFwdSm80ILi4ELi1ELb0EN4cute5tupleIJNS5_1CILi128EEENS7_ILi112EEENS7_ILi64EEEEEELi64ENS_6half_tEfNS_4arch4Sm80ELb1ELb0ELb0ELb1ELb0ELb1ELb1ELb0EEENS1_21CollectiveEpilogueFwdINS6_IJS8_SA_S9_EEENS6_IJNS7_ILi1EEESI_SI_EEESC_SE_Li128ELb1ELb1ELb0ELb0EEENS1_19SingleTileSchedulerILb1ELb0ELb1ELi128EEEEEEEEEvNT_6ParamsE:
[----:B------:R-:W-:Y:S01]  /*0000*/  LDC R1, c[0x0][0x37c] ;  /* 0x0000df00ff017b82 */ /* 0x000fe20000000800 */
[----:B------:R-:W-:Y:S05]  /*0010*/  EXIT ;  /* 0x000000000000794d */ /* 0x000fea0003800000 */
.L_x_8:
        /* <DEDUP_REMOVED lines=14> */
.L_x_17:


//--------------------- .nv.shared.reserved.0     --------------------------
	.section	.nv.shared.reserved.0,"aw",@nobits
	.weak		__nv_reservedSMEM_offset_0_alias
	.size		__nv_reservedSMEM_offset_0_alias, 0, 64
	.other		__nv_reservedSMEM_offset_0_alias,@"STO_CUDA_RESERVED_SHARED STV_DEFAULT"
__nv_reservedSMEM_offset_0_alias:
	.zero		0
	.zero		64


//--------------------- .nv.global                --------------------------
	.section	.nv.global,"aw",@nobits
.nv.global:
	.type		_ZN65_INTERNAL_aea7c052_29_flash_fwd_hdim64_fp16_sm80_cu_21e1f8cb_34214cute1_E,@object
	.size		_ZN65_INTERNAL_aea7c052_29_flash_fwd_hdim64_fp16_sm80_cu_21e1f8cb_34214cute1_E,(_ZN65_INTERNAL_aea7c052_29_flash_fwd_hdim64_fp16_sm80_cu_21e1f8cb_34214cuda3std3__45__cpo6cbeginE - _ZN65_INTERNAL_aea7c052_29_flash_fwd_hdim64_fp16_sm80_cu_21e1f8cb_34214cute1_E)
_ZN65_INTERNAL_aea7c052_29_flash_fwd_hdim64_fp16_sm80_cu_21e1f8cb_34214cute1_E:
	.zero		1
	.type		_ZN65_INTERNAL_aea7c052_29_flash_fwd_hdim64_fp16_sm80_cu_21e1f8cb_34214cuda3std3__45__cpo6cbeginE,@object
	.size		_ZN65_INTERNAL_aea7c052_29_flash_fwd_hdim64_fp16_sm80_cu_21e1f8cb_34214cuda3std3__45__cpo6cbeginE,(_ZN65_INTERNAL_aea7c052_29_flash_fwd_hdim64_fp16_sm80_cu_21e1f8cb_34214cuda3std3__48in_placeE - _ZN65_INTERNAL_aea7c052_29_flash_fwd_hdim64_fp16_sm80_cu_21e1f8cb_34214cuda3std3__45__cpo6cbeginE)
_ZN65_INTERNAL_aea7c052_29_flash_fwd_hdim64_fp16_sm80_cu_21e1f8cb_34214cuda3std3__45__cpo6cbeginE:
	.zero		1
	.type		_ZN65_INTERNAL_aea7c052_29_flash_fwd_hdim64_fp16_sm80_cu_21e1f8cb_34214cuda3std3__48in_placeE,@object
	.size		_ZN65_INTERNAL_aea7c052_29_flash_fwd_hdim64_fp16_sm80_cu_21e1f8cb_34214cuda3std3__48in_placeE,(_ZN65_INTERNAL_aea7c052_29_flash_fwd_hdim64_fp16_sm80_cu_21e1f8cb_34214cuda3std6ranges3__45__cpo9iter_moveE - _ZN65_INTERNAL_aea7c052_29_flash_fwd_hdim64_fp16_sm80_cu_21e1f8cb_34214cuda3std3__48in_placeE)
_ZN65_INTERNAL_aea7c052_29_flash_fwd_hdim64_fp16_sm80_cu_21e1f8cb_34214cuda3std3__48in_placeE:
	.zero		1
	.type		_ZN65_INTERNAL_aea7c052_29_flash_fwd_hdim64_fp16_sm80_cu_21e1f8cb_34214cuda3std6ranges3__45__cpo9iter_moveE,@object
	.size		_ZN65_INTERNAL_aea7c052_29_flash_fwd_hdim64_fp16_sm80_cu_21e1f8cb_34214cuda3std6ranges3__45__cpo9iter_moveE,(_ZN65_INTERNAL_aea7c052_29_flash_fwd_hdim64_fp16_sm80_cu_21e1f8cb_34214cuda3std3__45__cpo5beginE - _ZN65_INTERNAL_aea7c052_29_flash_fwd_hdim64_fp16_sm80_cu_21e1f8cb_34214cuda3std6ranges3__45__cpo9iter_moveE)
_ZN65_INTERNAL_aea7c052_29_flash_fwd_hdim64_fp16_sm80_cu_21e1f8cb_34214cuda3std6ranges3__45__cpo9iter_moveE:
	.zero		1
	.type		_ZN65_INTERNAL_aea7c052_29_flash_fwd_hdim64_fp16_sm80_cu_21e1f8cb_34214cuda3std3__45__cpo5beginE,@object
	.size		_ZN65_INTERNAL_aea7c052_29_flash_fwd_hdim64_fp16_sm80_cu_21e1f8cb_34214cuda3std3__45__cpo5beginE,(_ZN65_INTERNAL_aea7c052_29_flash_fwd_hdim64_fp16_sm80_cu_21e1f8cb_34214cuda3std3__467_GLOBAL__N__aea7c052_29_flash_fwd_hdim64_fp16_sm80_cu_21e1f8cb_34216ignoreE - _ZN65_INTERNAL_aea7c052_29_flash_fwd_hdim64_fp16_sm80_cu_21e1f8cb_34214cuda3std3__45__cpo5beginE)
_ZN65_INTERNAL_aea7c052_29_flash_fwd_hdim64_fp16_sm80_cu_21e1f8cb_34214cuda3std3__45__cpo5beginE:
	.zero		1
	.type		_ZN65_INTERNAL_aea7c052_29_flash_fwd_hdim64_fp16_sm80_cu_21e1f8cb_34214cuda3std3__467_GLOBAL__N__aea7c052_29_flash_fwd_hdim64_fp16_sm80_cu_21e1f8cb_34216ignoreE,@object
	.size		_ZN65_INTERNAL_aea7c052_29_flash_fwd_hdim64_fp16_sm80_cu_21e1f8cb_34214cuda3std3__467_GLOBAL__N__aea7c052_29_flash_fwd_hdim64_fp16_sm80_cu_21e1f8cb_34216ignoreE,(_ZN65_INTERNAL_aea7c052_29_flash_fwd_hdim64_fp16_sm80_cu_21e1f8cb_34214cute7productE - _ZN65_INTERNAL_aea7c052_29_flash_fwd_hdim64_fp16_sm80_cu_21e1f8cb_34214cuda3std3__467_GLOBAL__N__aea7c052_29_flash_fwd_hdim64_fp16_sm80_cu_21e1f8cb_34216ignoreE)
_ZN65_INTERNAL_aea7c052_29_flash_fwd_hdim64_fp16_sm80_cu_21e1f8cb_34214cuda3std3__467_GLOBAL__N__aea7c052_29_flash_fwd_hdim64_fp16_sm80_cu_21e1f8cb_34216ignoreE:
	.zero		1
	.type		_ZN65_INTERNAL_aea7c052_29_flash_fwd_hdim64_fp16_sm80_cu_21e1f8cb_34214cute7productE,@object
	.size		_ZN65_INTERNAL_aea7c052_29_flash_fwd_hdim64_fp16_sm80_cu_21e1f8cb_34214cute7productE,(_ZN65_INTERNAL_aea7c052_29_flash_fwd_hdim64_fp16_sm80_cu_21e1f8cb_34214cuda3std3__45__cpo3endE - _ZN65_INTERNAL_aea7c052_29_flash_fwd_hdim64_fp16_sm80_cu_21e1f8cb_34214cute7productE)
_ZN65_INTERNAL_aea7c052_29_flash_fwd_hdim64_fp16_sm80_cu_21e1f8cb_34214cute7productE:
	.zero		1
	.type		_ZN65_INTERNAL_aea7c052_29_flash_fwd_hdim64_fp16_sm80_cu_21e1f8cb_34214cuda3std3__45__cpo3endE,@object
	.size		_ZN65_INTERNAL_aea7c052_29_flash_fwd_hdim64_fp16_sm80_cu_21e1f8cb_34214cuda3std3__45__cpo3endE,(_ZN65_INTERNAL_aea7c052_29_flash_fwd_hdim64_fp16_sm80_cu_21e1f8cb_34214cuda3std3__419piecewise_constructE - _ZN65_INTERNAL_aea7c052_29_flash_fwd_hdim64_fp16_sm80_cu_21e1f8cb_34214cuda3std3__45__cpo3endE)
_ZN65_INTERNAL_aea7c052_29_flash_fwd_hdim64_fp16_sm80_cu_21e1f8cb_34214cuda3std3__45__cpo3endE:
	.zero		1
	.type		_ZN65_INTERNAL_aea7c052_29_flash_fwd_hdim64_fp16_sm80_cu_21e1f8cb_34214cuda3std3__419piecewise_constructE,@object
	.size		_ZN65_INTERNAL_aea7c052_29_flash_fwd_hdim64_fp16_sm80_cu_21e1f8cb_34214cuda3std3__419piecewise_constructE,(_ZN65_INTERNAL_aea7c052_29_flash_fwd_hdim64_fp16_sm80_cu_21e1f8cb_34214cuda3std3__45__cpo4cendE - _ZN65_INTERNAL_aea7c052_29_flash_fwd_hdim64_fp16_sm80_cu_21e1f8cb_34214cuda3std3__419piecewise_constructE)
_ZN65_INTERNAL_aea7c052_29_flash_fwd_hdim64_fp16_sm80_cu_21e1f8cb_34214cuda3std3__419piecewise_constructE:
	.zero		1
	.type		_ZN65_INTERNAL_aea7c052_29_flash_fwd_hdim64_fp16_sm80_cu_21e1f8cb_34214cuda3std3__45__cpo4cendE,@object
	.size		_ZN65_INTERNAL_aea7c052_29_flash_fwd_hdim64_fp16_sm80_cu_21e1f8cb_34214cuda3std3__45__cpo4cendE,(_ZN65_INTERNAL_aea7c052_29_flash_fwd_hdim64_fp16_sm80_cu_21e1f8cb_34214cuda3std6ranges3__45__cpo4swapE - _ZN65_INTERNAL_aea7c052_29_flash_fwd_hdim64_fp16_sm80_cu_21e1f8cb_34214cuda3std3__45__cpo4cendE)
_ZN65_INTERNAL_aea7c052_29_flash_fwd_hdim64_fp16_sm80_cu_21e1f8cb_34214cuda3std3__45__cpo4cendE:
	.zero		1
	.type		_ZN65_INTERNAL_aea7c052_29_flash_fwd_hdim64_fp16_sm80_cu_21e1f8cb_34214cuda3std6ranges3__45__cpo4swapE,@object
	.size		_ZN65_INTERNAL_aea7c052_29_flash_fwd_hdim64_fp16_sm80_cu_21e1f8cb_34214cuda3std6ranges3__45__cpo4swapE,(.L_7 - _ZN65_INTERNAL_aea7c052_29_flash_fwd_hdim64_fp16_sm80_cu_21e1f8cb_34214cuda3std6ranges3__45__cpo4swapE)
_ZN65_INTERNAL_aea7c052_29_flash_fwd_hdim64_fp16_sm80_cu_21e1f8cb_34214cuda3std6ranges3__45__cpo4swapE:
	.zero		1
.L_7:


//--------------------- .nv.constant0._ZN7cutlass13device_kernelIN5flash19enable_sm80_to_sm89INS1_16FlashAttnFwdSm80INS1_25CollectiveMainloopFwdSm80ILi4ELi1ELb0EN4cute5tupleIJNS5_1CILi128EEENS7_ILi112EEENS7_ILi64EEEEEELi64ENS_6half_tEfNS_4arch4Sm80ELb0ELb0ELb0ELb0ELb0ELb0ELb1ELb0EEENS1_21CollectiveEpilogueFwdINS6_IJS8_SA_S9_EEENS6_IJNS7_ILi1EEESI_SI_EEESC_SE_Li128ELb0ELb1ELb0ELb0EEENS1_19SingleTileSchedulerILb0ELb0ELb1ELi128EEEEEEEEEvNT_6ParamsE --------------------------
	.section	.nv.constant0._ZN7cutlass13device_kernelIN5flash19enable_sm80_to_sm89INS1_16FlashAttnFwdSm80INS1_25CollectiveMainloopFwdSm80ILi4ELi1ELb0EN4cute5tupleIJNS5_1CILi128EEENS7_ILi112EEENS7_ILi64EEEEEELi64ENS_6half_tEfNS_4arch4Sm80ELb0ELb0ELb0ELb0ELb0ELb0ELb1ELb0EEENS1_21CollectiveEpilogueFwdINS6_IJS8_SA_S9_EEENS6_IJNS7_ILi1EEESI_SI_EEESC_SE_Li128ELb0ELb1ELb0ELb0EEENS1_19SingleTileSchedulerILb0ELb0ELb1ELi128EEEEEEEEEvNT_6ParamsE,"a",@progbits
	.sectionflags	@""
	.align	4
.nv.constant0._ZN7cutlass13device_kernelIN5flash19enable_sm80_to_sm89INS1_16FlashAttnFwdSm80INS1_25CollectiveMainloopFwdSm80ILi4ELi1ELb0EN4cute5tupleIJNS5_1CILi128EEENS7_ILi112EEENS7_ILi64EEEEEELi64ENS_6half_tEfNS_4arch4Sm80ELb0ELb0ELb0ELb0ELb0ELb0ELb1ELb0EEENS1_21CollectiveEpilogueFwdINS6_IJS8_SA_S9_EEENS6_IJNS7_ILi1EEESI_SI_EEESC_SE_Li128ELb0ELb1ELb0ELb0EEENS1_19SingleTileSchedulerILb0ELb0ELb1ELi128EEEEEEEEEvNT_6ParamsE:
	.zero		1944


//--------------------- .nv.constant0._ZN7cutlass13device_kernelIN5flash19enable_sm80_to_sm89INS1_16FlashAttnFwdSm80INS1_25CollectiveMainloopFwdSm80ILi4ELi1ELb0EN4cute5tupleIJNS5_1CILi128EEENS7_ILi112EEENS7_ILi64EEEEEELi64ENS_6half_tEfNS_4arch4Sm80ELb0ELb0ELb0ELb1ELb0ELb0ELb1ELb0EEENS1_21CollectiveEpilogueFwdINS6_IJS8_SA_S9_EEENS6_IJNS7_ILi1EEESI_SI_EEESC_SE_Li128ELb1ELb1ELb0ELb0EEENS1_19SingleTileSchedulerILb1ELb0ELb1ELi128EEEEEEEEEvNT_6ParamsE --------------------------
	.section	.nv.constant0._ZN7cutlass13device_kernelIN5flash19enable_sm80_to_sm89INS1_16FlashAttnFwdSm80INS1_25CollectiveMainloopFwdSm80ILi4ELi1ELb0EN4cute5tupleIJNS5_1CILi128EEENS7_ILi112EEENS7_ILi64EEEEEELi64ENS_6half_tEfNS_4arch4Sm80ELb0ELb0ELb0ELb1ELb0ELb0ELb1ELb0EEENS1_21CollectiveEpilogueFwdINS6_IJS8_SA_S9_EEENS6_IJNS7_ILi1EEESI_SI_EEESC_SE_Li128ELb1ELb1ELb0ELb0EEENS1_19SingleTileSchedulerILb1ELb0ELb1ELi128EEEEEEEEEvNT_6ParamsE,"a",@progbits
	.sectionflags	@""
	.align	4
.nv.constant0._ZN7cutlass13device_kernelIN5flash19enable_sm80_to_sm89INS1_16FlashAttnFwdSm80INS1_25CollectiveMainloopFwdSm80ILi4ELi1ELb0EN4cute5tupleIJNS5_1CILi128EEENS7_ILi112EEENS7_ILi64EEEEEELi64ENS_6half_tEfNS_4arch4Sm80ELb0ELb0ELb0ELb1ELb0ELb0ELb1ELb0EEENS1_21CollectiveEpilogueFwdINS6_IJS8_SA_S9_EEENS6_IJNS7_ILi1EEESI_SI_EEESC_SE_Li128ELb1ELb1ELb0ELb0EEENS1_19SingleTileSchedulerILb1ELb0ELb1ELi128EEEEEEEEEvNT_6ParamsE:
	.zero		1944


//--------------------- .nv.constant0._ZN7cutlass13device_kernelIN5flash19enable_sm80_to_sm89INS1_16FlashAttnFwdSm80INS1_25CollectiveMainloopFwdSm80ILi4ELi1ELb0EN4cute5tupleIJNS5_1CILi128EEENS7_ILi112EEENS7_ILi64EEEEEELi64ENS_6half_tEfNS_4arch4Sm80ELb0ELb0ELb0ELb1ELb0ELb1ELb1ELb0EEENS1_21CollectiveEpilogueFwdINS6_IJS8_SA_S9_EEENS6_IJNS7_ILi1EEESI_SI_EEESC_SE_Li128ELb1ELb1ELb0ELb0EEENS1_19SingleTileSchedulerILb1ELb0ELb1ELi128EEEEEEEEEvNT_6ParamsE --------------------------
	.section	.nv.constant0._ZN7cutlass13device_kernelIN5flash19enable_sm80_to_sm89INS1_16FlashAttnFwdSm80INS1_25CollectiveMainloopFwdSm80ILi4ELi1ELb0EN4cute5tupleIJNS5_1CILi128EEENS7_ILi112EEENS7_ILi64EEEEEELi64ENS_6half_tEfNS_4arch4Sm80ELb0ELb0ELb0ELb1ELb0ELb1ELb1ELb0EEENS1_21CollectiveEpilogueFwdINS6_IJS8_SA_S9_EEENS6_IJNS7_ILi1EEESI_SI_EEESC_SE_Li128ELb1ELb1ELb0ELb0EEENS1_19SingleTileSchedulerILb1ELb0ELb1ELi128EEEEEEEEEvNT_6ParamsE,"a",@progbits
	.sectionflags	@""
	.align	4
.nv.constant0._ZN7cutlass13device_kernelIN5flash19enable_sm80_to_sm89INS1_16FlashAttnFwdSm80INS1_25CollectiveMainloopFwdSm80ILi4ELi1ELb0EN4cute5tupleIJNS5_1CILi128EEENS7_ILi112EEENS7_ILi64EEEEEELi64ENS_6half_tEfNS_4arch4Sm80ELb0ELb0ELb0ELb1ELb0ELb1ELb1ELb0EEENS1_21CollectiveEpilogueFwdINS6_IJS8_SA_S9_EEENS6_IJNS7_ILi1EEESI_SI_EEESC_SE_Li128ELb1ELb1ELb0ELb0EEENS1_19SingleTileSchedulerILb1ELb0ELb1ELi128EEEEEEEEEvNT_6ParamsE:
	.zero		1944


//--------------------- .nv.constant0._ZN7cutlass13device_kernelIN5flash19enable_sm80_to_sm89INS1_16FlashAttnFwdSm80INS1_25CollectiveMainloopFwdSm80ILi4ELi1ELb0EN4cute5tupleIJNS5_1CILi128EEENS7_ILi96EEENS7_ILi64EEEEEELi64ENS_6half_tEfNS_4arch4Sm80ELb0ELb1ELb0ELb0ELb0ELb0ELb1ELb0EEENS1_21CollectiveEpilogueFwdINS6_IJS8_SA_S9_EEENS6_IJNS7_ILi1EEESI_SI_EEESC_SE_Li128ELb0ELb1ELb0ELb0EEENS1_19SingleTileSchedulerILb0ELb0ELb1ELi128EEEEEEEEEvNT_6ParamsE --------------------------
	.section	.nv.constant0._ZN7cutlass13device_kernelIN5flash19enable_sm80_to_sm89INS1_16FlashAttnFwdSm80INS1_25CollectiveMainloopFwdSm80ILi4ELi1ELb0EN4cute5tupleIJNS5_1CILi128EEENS7_ILi96EEENS7_ILi64EEEEEELi64ENS_6half_tEfNS_4arch4Sm80ELb0ELb1ELb0ELb0ELb0ELb0ELb1ELb0EEENS1_21CollectiveEpilogueFwdINS6_IJS8_SA_S9_EEENS6_IJNS7_ILi1EEESI_SI_EEESC_SE_Li128ELb0ELb1ELb0ELb0EEENS1_19SingleTileSchedulerILb0ELb0ELb1ELi128EEEEEEEEEvNT_6ParamsE,"a",@progbits
	.sectionflags	@""
	.align	4
.nv.constant0._ZN7cutlass13device_kernelIN5flash19enable_sm80_to_sm89INS1_16FlashAttnFwdSm80INS1_25CollectiveMainloopFwdSm80ILi4ELi1ELb0EN4cute5tupleIJNS5_1CILi128EEENS7_ILi96EEENS7_ILi64EEEEEELi64ENS_6half_tEfNS_4arch4Sm80ELb0ELb1ELb0ELb0ELb0ELb0ELb1ELb0EEENS1_21CollectiveEpilogueFwdINS6_IJS8_SA_S9_EEENS6_IJNS7_ILi1EEESI_SI_EEESC_SE_Li128ELb0ELb1ELb0ELb0EEENS1_19SingleTileSchedulerILb0ELb0ELb1ELi128EEEEEEEEEvNT_6ParamsE:
	.zero		1944


//--------------------- .nv.constant0._ZN7cutlass13device_kernelIN5flash19enable_sm80_to_sm89INS1_16FlashAttnFwdSm80INS1_25CollectiveMainloopFwdSm80ILi4ELi1ELb0EN4cute5tupleIJNS5_1CILi128EEENS7_ILi96EEENS7_ILi64EEEEEELi64ENS_6half_tEfNS_4arch4Sm80ELb0ELb1ELb0ELb1ELb0ELb0ELb1ELb0EEENS1_21CollectiveEpilogueFwdINS6_IJS8_SA_S9_EEENS6_IJNS7_ILi1EEESI_SI_EEESC_SE_Li128ELb1ELb1ELb0ELb0EEENS1_19SingleTileSchedulerILb1ELb0ELb1ELi128EEEEEEEEEvNT_6ParamsE --------------------------
	.section	.nv.constant0._ZN7cutlass13device_kernelIN5flash19enable_sm80_to_sm89INS1_16FlashAttnFwdSm80INS1_25CollectiveMainloopFwdSm80ILi4ELi1ELb0EN4cute5tupleIJNS5_1CILi128EEENS7_ILi96EEENS7_ILi64EEEEEELi64ENS_6half_tEfNS_4arch4Sm80ELb0ELb1ELb0ELb1ELb0ELb0ELb1ELb0EEENS1_21CollectiveEpilogueFwdINS6_IJS8_SA_S9_EEENS6_IJNS7_ILi1EEESI_SI_EEESC_SE_Li128ELb1ELb1ELb0ELb0EEENS1_19SingleTileSchedulerILb1ELb0ELb1ELi128EEEEEEEEEvNT_6ParamsE,"a",@progbits
	.sectionflags	@""
	.align	4
.nv.constant0._ZN7cutlass13device_kernelIN5flash19enable_sm80_to_sm89INS1_16FlashAttnFwdSm80INS1_25CollectiveMainloopFwdSm80ILi4ELi1ELb0EN4cute5tupleIJNS5_1CILi128EEENS7_ILi96EEENS7_ILi64EEEEEELi64ENS_6half_tEfNS_4arch4Sm80ELb0ELb1ELb0ELb1ELb0ELb0ELb1ELb0EEENS1_21CollectiveEpilogueFwdINS6_IJS8_SA_S9_EEENS6_IJNS7_ILi1EEESI_SI_EEESC_SE_Li128ELb1ELb1ELb0ELb0EEENS1_19SingleTileSchedulerILb1ELb0ELb1ELi128EEEEEEEEEvNT_6ParamsE:
	.zero		1944


//--------------------- .nv.constant0._ZN7cutlass13device_kernelIN5flash19enable_sm80_to_sm89INS1_16FlashAttnFwdSm80INS1_25CollectiveMainloopFwdSm80ILi4ELi1ELb0EN4cute5tupleIJNS5_1CILi128EEENS7_ILi96EEENS7_ILi64EEEEEELi64ENS_6half_tEfNS_4arch4Sm80ELb0ELb1ELb0ELb1ELb0ELb1ELb1ELb0EEENS1_21CollectiveEpilogueFwdINS6_IJS8_SA_S9_EEENS6_IJNS7_ILi1EEESI_SI_EEESC_SE_Li128ELb1ELb1ELb0ELb0EEENS1_19SingleTileSchedulerILb1ELb0ELb1ELi128EEEEEEEEEvNT_6ParamsE --------------------------
	.section	.nv.constant0._ZN7cutlass13device_kernelIN5flash19enable_sm80_to_sm89INS1_16FlashAttnFwdSm80INS1_25CollectiveMainloopFwdSm80ILi4ELi1ELb0EN4cute5tupleIJNS5_1CILi128EEENS7_ILi96EEENS7_ILi64EEEEEELi64ENS_6half_tEfNS_4arch4Sm80ELb0ELb1ELb0ELb1ELb0ELb1ELb1ELb0EEENS1_21CollectiveEpilogueFwdINS6_IJS8_SA_S9_EEENS6_IJNS7_ILi1EEESI_SI_EEESC_SE_Li128ELb1ELb1ELb0ELb0EEENS1_19SingleTileSchedulerILb1ELb0ELb1ELi128EEEEEEEEEvNT_6ParamsE,"a",@progbits
	.sectionflags	@""
	.align	4
.nv.constant0._ZN7cutlass13device_kernelIN5flash19enable_sm80_to_sm89INS1_16FlashAttnFwdSm80INS1_25CollectiveMainloopFwdSm80ILi4ELi1ELb0EN4cute5tupleIJNS5_1CILi128EEENS7_ILi96EEENS7_ILi64EEEEEELi64ENS_6half_tEfNS_4arch4Sm80ELb0ELb1ELb0ELb1ELb0ELb1ELb1ELb0EEENS1_21CollectiveEpilogueFwdINS6_IJS8_SA_S9_EEENS6_IJNS7_ILi1EEESI_SI_EEESC_SE_Li128ELb1ELb1ELb0ELb0EEENS1_19SingleTileSchedulerILb1ELb0ELb1ELi128EEEEEEEEEvNT_6ParamsE:
	.zero		1944


//--------------------- .nv.constant0._ZN7cutlass13device_kernelIN5flash19enable_sm80_to_sm89INS1_16FlashAttnFwdSm80INS1_25CollectiveMainloopFwdSm80ILi4ELi1ELb0EN4cute5tupleIJNS5_1CILi128EEENS7_ILi112EEENS7_ILi64EEEEEELi64ENS_6half_tEfNS_4arch4Sm80ELb1ELb0ELb0ELb0ELb0ELb0ELb1ELb0EEENS1_21CollectiveEpilogueFwdINS6_IJS8_SA_S9_EEENS6_IJNS7_ILi1EEESI_SI_EEESC_SE_Li128ELb0ELb1ELb0ELb0EEENS1_30DynamicPersistentTileSchedulerILi128ELi128ELb0ELb1ELb0EEEEEEEEEvNT_6ParamsE --------------------------
	.section	.nv.constant0._ZN7cutlass13device_kernelIN5flash19enable_sm80_to_sm89INS1_16FlashAttnFwdSm80INS1_25CollectiveMainloopFwdSm80ILi4ELi1ELb0EN4cute5tupleIJNS5_1CILi128EEENS7_ILi112EEENS7_ILi64EEEEEELi64ENS_6half_tEfNS_4arch4Sm80ELb1ELb0ELb0ELb0ELb0ELb0ELb1ELb0EEENS1_21CollectiveEpilogueFwdINS6_IJS8_SA_S9_EEENS6_IJNS7_ILi1EEESI_SI_EEESC_SE_Li128ELb0ELb1ELb0ELb0EEENS1_30DynamicPersistentTileSchedulerILi128ELi128ELb0ELb1ELb0EEEEEEEEEvNT_6ParamsE,"a",@progbits
	.sectionflags	@""
	.align	4
.nv.constant0._ZN7cutlass13device_kernelIN5flash19enable_sm80_to_sm89INS1_16FlashAttnFwdSm80INS1_25CollectiveMainloopFwdSm80ILi4ELi1ELb0EN4cute5tupleIJNS5_1CILi128EEENS7_ILi112EEENS7_ILi64EEEEEELi64ENS_6half_tEfNS_4arch4Sm80ELb1ELb0ELb0ELb0ELb0ELb0ELb1ELb0EEENS1_21CollectiveEpilogueFwdINS6_IJS8_SA_S9_EEENS6_IJNS7_ILi1EEESI_SI_EEESC_SE_Li128ELb0ELb1ELb0ELb0EEENS1_30DynamicPersistentTileSchedulerILi128ELi128ELb0ELb1ELb0EEEEEEEEEvNT_6ParamsE:
	.zero		1960


//--------------------- .nv.constant0._ZN7cutlass13device_kernelIN5flash19enable_sm80_to_sm89INS1_16FlashAttnFwdSm80INS1_25CollectiveMainloopFwdSm80ILi4ELi1ELb0EN4cute5tupleIJNS5_1CILi128EEENS7_ILi112EEENS7_ILi64EEEEEELi64ENS_6half_tEfNS_4arch4Sm80ELb1ELb0ELb0ELb1ELb0ELb0ELb1ELb0EEENS1_21CollectiveEpilogueFwdINS6_IJS8_SA_S9_EEENS6_IJNS7_ILi1EEESI_SI_EEESC_SE_Li128ELb1ELb1ELb0ELb0EEENS1_19SingleTileSchedulerILb1ELb0ELb1ELi128EEEEEEEEEvNT_6ParamsE --------------------------
	.section	.nv.constant0._ZN7cutlass13device_kernelIN5flash19enable_sm80_to_sm89INS1_16FlashAttnFwdSm80INS1_25CollectiveMainloopFwdSm80ILi4ELi1ELb0EN4cute5tupleIJNS5_1CILi128EEENS7_ILi112EEENS7_ILi64EEEEEELi64ENS_6half_tEfNS_4arch4Sm80ELb1ELb0ELb0ELb1ELb0ELb0ELb1ELb0EEENS1_21CollectiveEpilogueFwdINS6_IJS8_SA_S9_EEENS6_IJNS7_ILi1EEESI_SI_EEESC_SE_Li128ELb1ELb1ELb0ELb0EEENS1_19SingleTileSchedulerILb1ELb0ELb1ELi128EEEEEEEEEvNT_6ParamsE,"a",@progbits
	.sectionflags	@""
	.align	4
.nv.constant0._ZN7cutlass13device_kernelIN5flash19enable_sm80_to_sm89INS1_16FlashAttnFwdSm80INS1_25CollectiveMainloopFwdSm80ILi4ELi1ELb0EN4cute5tupleIJNS5_1CILi128EEENS7_ILi112EEENS7_ILi64EEEEEELi64ENS_6half_tEfNS_4arch4Sm80ELb1ELb0ELb0ELb1ELb0ELb0ELb1ELb0EEENS1_21CollectiveEpilogueFwdINS6_IJS8_SA_S9_EEENS6_IJNS7_ILi1EEESI_SI_EEESC_SE_Li128ELb1ELb1ELb0ELb0EEENS1_19SingleTileSchedulerILb1ELb0ELb1ELi128EEEEEEEEEvNT_6ParamsE:
	.zero		1944


//--------------------- .nv.constant0._ZN7cutlass13device_kernelIN5flash19enable_sm80_to_sm89INS1_16FlashAttnFwdSm80INS1_25CollectiveMainloopFwdSm80ILi4ELi1ELb0EN4cute5tupleIJNS5_1CILi128EEENS7_ILi112EEENS7_ILi64EEEEEELi64ENS_6half_tEfNS_4arch4Sm80ELb1ELb0ELb0ELb1ELb0ELb1ELb1ELb0EEENS1_21CollectiveEpilogueFwdINS6_IJS8_SA_S9_EEENS6_IJNS7_ILi1EEESI_SI_EEESC_SE_Li128ELb1ELb1ELb0ELb0EEENS1_19SingleTileSchedulerILb1ELb0ELb1ELi128EEEEEEEEEvNT_6ParamsE --------------------------
	.section	.nv.constant0._ZN7cutlass13device_kernelIN5flash19enable_sm80_to_sm89INS1_16FlashAttnFwdSm80INS1_25CollectiveMainloopFwdSm80ILi4ELi1ELb0EN4cute5tupleIJNS5_1CILi128EEENS7_ILi112EEENS7_ILi64EEEEEELi64ENS_6half_tEfNS_4arch4Sm80ELb1ELb0ELb0ELb1ELb0ELb1ELb1ELb0EEENS1_21CollectiveEpilogueFwdINS6_IJS8_SA_S9_EEENS6_IJNS7_ILi1EEESI_SI_EEESC_SE_Li128ELb1ELb1ELb0ELb0EEENS1_19SingleTileSchedulerILb1ELb0ELb1ELi128EEEEEEEEEvNT_6ParamsE,"a",@progbits
	.sectionflags	@""
	.align	4
.nv.constant0._ZN7cutlass13device_kernelIN5flash19enable_sm80_to_sm89INS1_16FlashAttnFwdSm80INS1_25CollectiveMainloopFwdSm80ILi4ELi1ELb0EN4cute5tupleIJNS5_1CILi128EEENS7_ILi112EEENS7_ILi64EEEEEELi64ENS_6half_tEfNS_4arch4Sm80ELb1ELb0ELb0ELb1ELb0ELb1ELb1ELb0EEENS1_21CollectiveEpilogueFwdINS6_IJS8_SA_S9_EEENS6_IJNS7_ILi1EEESI_SI_EEESC_SE_Li128ELb1ELb1ELb0ELb0EEENS1_19SingleTileSchedulerILb1ELb0ELb1ELi128EEEEEEEEEvNT_6ParamsE:
	.zero		1944


//--------------------- SYMBOLS --------------------------

	.type		.nv.reservedSmem.offset0,@object
	.size		.nv.reservedSmem.offset0,0x4
